//
// Generated by NVIDIA NVVM Compiler
//
// Compiler Build ID: CL-36424714
// Cuda compilation tools, release 13.0, V13.0.88
// Based on NVVM 20.0.0
//

.version 9.0
.target sm_100
.address_size 64

	// .globl	_Z12setup_kernelP6float4S0_jjjf

.visible .entry _Z12setup_kernelP6float4S0_jjjf(
	.param .u64 .ptr .align 1 _Z12setup_kernelP6float4S0_jjjf_param_0,
	.param .u64 .ptr .align 1 _Z12setup_kernelP6float4S0_jjjf_param_1,
	.param .u32 _Z12setup_kernelP6float4S0_jjjf_param_2,
	.param .u32 _Z12setup_kernelP6float4S0_jjjf_param_3,
	.param .u32 _Z12setup_kernelP6float4S0_jjjf_param_4,
	.param .f32 _Z12setup_kernelP6float4S0_jjjf_param_5
)
{
	.reg .b32 	%r<18>;
	.reg .b32 	%f<18>;
	.reg .b64 	%rd<8>;

	ld.param.u64 	%rd1, [_Z12setup_kernelP6float4S0_jjjf_param_0];
	ld.param.u64 	%rd2, [_Z12setup_kernelP6float4S0_jjjf_param_1];
	ld.param.u32 	%r1, [_Z12setup_kernelP6float4S0_jjjf_param_2];
	ld.param.u32 	%r2, [_Z12setup_kernelP6float4S0_jjjf_param_3];
	ld.param.u32 	%r3, [_Z12setup_kernelP6float4S0_jjjf_param_4];
	cvta.to.global.u64 	%rd3, %rd2;
	cvta.to.global.u64 	%rd4, %rd1;
	mov.u32 	%r4, %ctaid.x;
	mov.u32 	%r5, %ntid.x;
	mov.u32 	%r6, %tid.x;
	mad.lo.s32 	%r7, %r4, %r5, %r6;
	mov.u32 	%r8, %ctaid.y;
	mov.u32 	%r9, %ntid.y;
	mov.u32 	%r10, %tid.y;
	mad.lo.s32 	%r11, %r8, %r9, %r10;
	mov.u32 	%r12, %ctaid.z;
	mov.u32 	%r13, %ntid.z;
	mov.u32 	%r14, %tid.z;
	mad.lo.s32 	%r15, %r12, %r13, %r14;
	cvt.rn.f32.u32 	%f1, %r7;
	cvt.rn.f32.u32 	%f2, %r1;
	div.rn.f32 	%f3, %f1, %f2;
	cvt.rn.f32.u32 	%f4, %r11;
	cvt.rn.f32.u32 	%f5, %r2;
	div.rn.f32 	%f6, %f4, %f5;
	fma.rn.f32 	%f7, %f3, 0f40000000, 0fBF800000;
	fma.rn.f32 	%f8, %f6, 0f40000000, 0fBF800000;
	cvt.rn.f32.u32 	%f9, %r15;
	cvt.rn.f32.u32 	%f10, %r3;
	div.rn.f32 	%f11, %f9, %f10;
	fma.rn.f32 	%f12, %f11, 0f40000000, 0fBF800000;
	fma.rn.f32 	%f13, %f7, 0f40800000, 0f3F800000;
	fma.rn.f32 	%f14, %f8, 0f40800000, 0f3F800000;
	fma.rn.f32 	%f15, %f12, 0f40800000, 0f3F800000;
	mad.lo.s32 	%r16, %r3, %r7, %r11;
	mad.lo.s32 	%r17, %r16, %r1, %r15;
	mul.wide.u32 	%rd5, %r17, 16;
	add.s64 	%rd6, %rd4, %rd5;
	mov.f32 	%f16, 0f3F800000;
	st.global.v4.f32 	[%rd6], {%f13, %f14, %f15, %f16};
	add.s64 	%rd7, %rd3, %rd5;
	mov.f32 	%f17, 0f00000000;
	st.global.v4.f32 	[%rd7], {%f17, %f17, %f17, %f17};
	ret;

}
	// .globl	_Z6kernelP6float4S0_jjjfb
.visible .entry _Z6kernelP6float4S0_jjjfb(
	.param .u64 .ptr .align 1 _Z6kernelP6float4S0_jjjfb_param_0,
	.param .u64 .ptr .align 1 _Z6kernelP6float4S0_jjjfb_param_1,
	.param .u32 _Z6kernelP6float4S0_jjjfb_param_2,
	.param .u32 _Z6kernelP6float4S0_jjjfb_param_3,
	.param .u32 _Z6kernelP6float4S0_jjjfb_param_4,
	.param .f32 _Z6kernelP6float4S0_jjjfb_param_5,
	.param .u8 _Z6kernelP6float4S0_jjjfb_param_6
)
{
	.reg .pred 	%p<2>;
	.reg .b16 	%rs<2>;
	.reg .b32 	%r<20>;
	.reg .b32 	%f<48>;
	.reg .b64 	%rd<11>;
	.reg .b64 	%fd<17>;

	ld.param.u64 	%rd3, [_Z6kernelP6float4S0_jjjfb_param_0];
	ld.param.u64 	%rd4, [_Z6kernelP6float4S0_jjjfb_param_1];
	ld.param.u32 	%r4, [_Z6kernelP6float4S0_jjjfb_param_2];
	ld.param.u32 	%r5, [_Z6kernelP6float4S0_jjjfb_param_3];
	ld.param.u32 	%r6, [_Z6kernelP6float4S0_jjjfb_param_4];
	ld.param.f32 	%f1, [_Z6kernelP6float4S0_jjjfb_param_5];
	ld.param.s8 	%rs1, [_Z6kernelP6float4S0_jjjfb_param_6];
	cvta.to.global.u64 	%rd1, %rd4;
	cvta.to.global.u64 	%rd2, %rd3;
	mov.u32 	%r7, %ctaid.x;
	mov.u32 	%r8, %ntid.x;
	mov.u32 	%r9, %tid.x;
	mad.lo.s32 	%r1, %r7, %r8, %r9;
	mov.u32 	%r10, %ctaid.y;
	mov.u32 	%r11, %ntid.y;
	mov.u32 	%r12, %tid.y;
	mad.lo.s32 	%r2, %r10, %r11, %r12;
	mov.u32 	%r13, %ctaid.z;
	mov.u32 	%r14, %ntid.z;
	mov.u32 	%r15, %tid.z;
	mad.lo.s32 	%r3, %r13, %r14, %r15;
	setp.eq.s16 	%p1, %rs1, 0;
	@%p1 bra 	$L__BB1_2;
	cvt.rn.f32.u32 	%f2, %r6;
	cvt.rn.f32.u32 	%f3, %r3;
	div.rn.f32 	%f4, %f3, %f2;
	fma.rn.f32 	%f5, %f4, 0f40000000, 0fBF800000;
	cvt.rn.f32.u32 	%f6, %r5;
	cvt.rn.f32.u32 	%f7, %r2;
	div.rn.f32 	%f8, %f7, %f6;
	fma.rn.f32 	%f9, %f8, 0f40000000, 0fBF800000;
	cvt.rn.f32.u32 	%f10, %r4;
	cvt.rn.f32.u32 	%f11, %r1;
	div.rn.f32 	%f12, %f11, %f10;
	fma.rn.f32 	%f13, %f12, 0f40000000, 0fBF800000;
	fma.rn.f32 	%f14, %f13, 0f40800000, 0f3F800000;
	fma.rn.f32 	%f15, %f9, 0f40800000, 0f3F800000;
	fma.rn.f32 	%f16, %f5, 0f40800000, 0f3F800000;
	mad.lo.s32 	%r16, %r6, %r1, %r2;
	mad.lo.s32 	%r17, %r16, %r4, %r3;
	mul.wide.u32 	%rd5, %r17, 16;
	add.s64 	%rd6, %rd2, %rd5;
	mov.f32 	%f17, 0f3F800000;
	st.global.v4.f32 	[%rd6], {%f14, %f15, %f16, %f17};
	add.s64 	%rd7, %rd1, %rd5;
	mov.f32 	%f18, 0f00000000;
	st.global.v4.f32 	[%rd7], {%f18, %f18, %f18, %f18};
	bra.uni 	$L__BB1_3;
$L__BB1_2:
	mad.lo.s32 	%r18, %r6, %r1, %r2;
	mad.lo.s32 	%r19, %r18, %r4, %r3;
	mul.wide.u32 	%rd8, %r19, 16;
	add.s64 	%rd9, %rd2, %rd8;
	.pragma "used_bytes_mask 4095";
	ld.global.v4.f32 	{%f19, %f20, %f21, %f22}, [%rd9];
	add.s64 	%rd10, %rd1, %rd8;
	.pragma "used_bytes_mask 4095";
	ld.global.v4.f32 	{%f23, %f24, %f25, %f26}, [%rd10];
	mul.f32 	%f27, %f20, %f20;
	fma.rn.f32 	%f28, %f19, %f19, %f27;
	fma.rn.f32 	%f29, %f21, %f21, %f28;
	neg.f32 	%f30, %f19;
	mul.f32 	%f31, %f29, 0f49742400;
	div.rn.f32 	%f32, %f30, %f31;
	neg.f32 	%f33, %f20;
	div.rn.f32 	%f34, %f33, %f31;
	neg.f32 	%f35, %f21;
	div.rn.f32 	%f36, %f35, %f31;
	fma.rn.f32 	%f37, %f1, %f32, %f23;
	fma.rn.f32 	%f38, %f1, %f34, %f24;
	fma.rn.f32 	%f39, %f1, %f36, %f25;
	fma.rn.f32 	%f40, %f1, %f23, %f19;
	cvt.f64.f32 	%fd1, %f40;
	cvt.f64.f32 	%fd2, %f32;
	mul.f64 	%fd3, %fd2, 0d3FE0000000000000;
	cvt.f64.f32 	%fd4, %f1;
	mul.f64 	%fd5, %fd3, %fd4;
	fma.rn.f64 	%fd6, %fd5, %fd4, %fd1;
	cvt.rn.f32.f64 	%f41, %fd6;
	fma.rn.f32 	%f42, %f1, %f24, %f20;
	cvt.f64.f32 	%fd7, %f42;
	cvt.f64.f32 	%fd8, %f34;
	mul.f64 	%fd9, %fd8, 0d3FE0000000000000;
	mul.f64 	%fd10, %fd9, %fd4;
	fma.rn.f64 	%fd11, %fd10, %fd4, %fd7;
	cvt.rn.f32.f64 	%f43, %fd11;
	fma.rn.f32 	%f44, %f1, %f25, %f21;
	cvt.f64.f32 	%fd12, %f44;
	cvt.f64.f32 	%fd13, %f36;
	mul.f64 	%fd14, %fd13, 0d3FE0000000000000;
	mul.f64 	%fd15, %fd14, %fd4;
	fma.rn.f64 	%fd16, %fd15, %fd4, %fd12;
	cvt.rn.f32.f64 	%f45, %fd16;
	mov.f32 	%f46, 0f3F800000;
	st.global.v4.f32 	[%rd9], {%f41, %f43, %f45, %f46};
	mov.f32 	%f47, 0f00000000;
	st.global.v4.f32 	[%rd10], {%f37, %f38, %f39, %f47};
$L__BB1_3:
	ret;

}
	// .globl	_Z9kernel_EMP6float4S0_jjjfb
.visible .entry _Z9kernel_EMP6float4S0_jjjfb(
	.param .u64 .ptr .align 1 _Z9kernel_EMP6float4S0_jjjfb_param_0,
	.param .u64 .ptr .align 1 _Z9kernel_EMP6float4S0_jjjfb_param_1,
	.param .u32 _Z9kernel_EMP6float4S0_jjjfb_param_2,
	.param .u32 _Z9kernel_EMP6float4S0_jjjfb_param_3,
	.param .u32 _Z9kernel_EMP6float4S0_jjjfb_param_4,
	.param .f32 _Z9kernel_EMP6float4S0_jjjfb_param_5,
	.param .u8 _Z9kernel_EMP6float4S0_jjjfb_param_6
)
{
	.reg .pred 	%p<3>;
	.reg .b16 	%rs<2>;
	.reg .b32 	%r<20>;
	.reg .b32 	%f<82>;
	.reg .b64 	%rd<11>;
	.reg .b64 	%fd<17>;

	ld.param.u64 	%rd5, [_Z9kernel_EMP6float4S0_jjjfb_param_0];
	ld.param.u64 	%rd6, [_Z9kernel_EMP6float4S0_jjjfb_param_1];
	ld.param.u32 	%r4, [_Z9kernel_EMP6float4S0_jjjfb_param_2];
	ld.param.u32 	%r6, [_Z9kernel_EMP6float4S0_jjjfb_param_3];
	ld.param.u32 	%r5, [_Z9kernel_EMP6float4S0_jjjfb_param_4];
	ld.param.f32 	%f7, [_Z9kernel_EMP6float4S0_jjjfb_param_5];
	ld.param.s8 	%rs1, [_Z9kernel_EMP6float4S0_jjjfb_param_6];
	cvta.to.global.u64 	%rd1, %rd6;
	cvta.to.global.u64 	%rd2, %rd5;
	mov.u32 	%r7, %ctaid.x;
	mov.u32 	%r8, %ntid.x;
	mov.u32 	%r9, %tid.x;
	mad.lo.s32 	%r1, %r7, %r8, %r9;
	mov.u32 	%r10, %ctaid.y;
	mov.u32 	%r11, %ntid.y;
	mov.u32 	%r12, %tid.y;
	mad.lo.s32 	%r2, %r10, %r11, %r12;
	mov.u32 	%r13, %ctaid.z;
	mov.u32 	%r14, %ntid.z;
	mov.u32 	%r15, %tid.z;
	mad.lo.s32 	%r3, %r13, %r14, %r15;
	cvt.rn.f32.u32 	%f8, %r1;
	cvt.rn.f32.u32 	%f9, %r4;
	div.rn.f32 	%f10, %f8, %f9;
	cvt.rn.f32.u32 	%f11, %r2;
	cvt.rn.f32.u32 	%f12, %r6;
	div.rn.f32 	%f13, %f11, %f12;
	fma.rn.f32 	%f1, %f10, 0f40000000, 0fBF800000;
	fma.rn.f32 	%f2, %f13, 0f40000000, 0fBF800000;
	cvt.rn.f32.u32 	%f14, %r3;
	cvt.rn.f32.u32 	%f15, %r5;
	div.rn.f32 	%f16, %f14, %f15;
	fma.rn.f32 	%f3, %f16, 0f40000000, 0fBF800000;
	setp.eq.s16 	%p1, %rs1, 0;
	@%p1 bra 	$L__BB2_2;
	mul.f32 	%f17, %f1, 0f3F000000;
	mul.f32 	%f18, %f2, 0f3F000000;
	mul.f32 	%f19, %f3, 0f3F000000;
	mad.lo.s32 	%r16, %r5, %r3, %r2;
	mad.lo.s32 	%r17, %r16, %r4, %r1;
	mul.wide.u32 	%rd7, %r17, 16;
	add.s64 	%rd8, %rd2, %rd7;
	mov.f32 	%f20, 0f3F800000;
	st.global.v4.f32 	[%rd8], {%f17, %f18, %f19, %f20};
	add.s64 	%rd9, %rd1, %rd7;
	mov.f32 	%f21, 0f00000000;
	st.global.v4.f32 	[%rd9], {%f21, %f21, %f21, %f21};
	bra.uni 	$L__BB2_5;
$L__BB2_2:
	mad.lo.s32 	%r18, %r5, %r3, %r2;
	mad.lo.s32 	%r19, %r18, %r4, %r1;
	mul.wide.u32 	%rd10, %r19, 16;
	add.s64 	%rd3, %rd2, %rd10;
	.pragma "used_bytes_mask 4095";
	ld.global.v4.f32 	{%f22, %f23, %f24, %f25}, [%rd3];
	add.s64 	%rd4, %rd1, %rd10;
	max.f32 	%f26, %f22, %f23;
	max.f32 	%f27, %f26, %f24;
	setp.ltu.f32 	%p2, %f27, 0f40A00000;
	@%p2 bra 	$L__BB2_4;
	mov.f32 	%f81, 0f00000000;
	st.global.v4.f32 	[%rd3], {%f1, %f2, %f3, %f81};
	st.global.v4.f32 	[%rd4], {%f81, %f81, %f81, %f81};
	bra.uni 	$L__BB2_5;
$L__BB2_4:
	.pragma "used_bytes_mask 4095";
	ld.global.v4.f32 	{%f28, %f29, %f30, %f31}, [%rd4];
	mul.f32 	%f32, %f23, %f23;
	fma.rn.f32 	%f33, %f22, %f22, %f32;
	fma.rn.f32 	%f34, %f24, %f24, %f33;
	mul.f32 	%f35, %f34, 0f4B189680;
	add.f32 	%f36, %f23, 0fBDCCCCCD;
	add.f32 	%f37, %f23, 0f3DCCCCCD;
	mul.f32 	%f38, %f36, %f36;
	fma.rn.f32 	%f39, %f22, %f22, %f38;
	fma.rn.f32 	%f40, %f24, %f24, %f39;
	mul.f32 	%f41, %f37, %f37;
	fma.rn.f32 	%f42, %f22, %f22, %f41;
	fma.rn.f32 	%f43, %f24, %f24, %f42;
	mul.f32 	%f44, %f40, 0f447A0000;
	mul.f32 	%f45, %f43, 0f447A0000;
	div.rn.f32 	%f46, %f22, %f45;
	div.rn.f32 	%f47, %f37, %f45;
	div.rn.f32 	%f48, %f24, %f45;
	div.rn.f32 	%f49, %f22, %f44;
	sub.f32 	%f50, %f46, %f49;
	div.rn.f32 	%f51, %f36, %f44;
	sub.f32 	%f52, %f47, %f51;
	div.rn.f32 	%f53, %f24, %f44;
	sub.f32 	%f54, %f48, %f53;
	mul.f32 	%f55, %f54, %f29;
	mul.f32 	%f56, %f52, %f30;
	sub.f32 	%f57, %f55, %f56;
	mul.f32 	%f58, %f54, %f28;
	mul.f32 	%f59, %f50, %f30;
	sub.f32 	%f60, %f58, %f59;
	mul.f32 	%f61, %f52, %f28;
	mul.f32 	%f62, %f50, %f29;
	sub.f32 	%f63, %f61, %f62;
	div.rn.f32 	%f64, %f22, %f35;
	sub.f32 	%f65, %f57, %f64;
	div.rn.f32 	%f66, %f23, %f35;
	sub.f32 	%f67, %f60, %f66;
	div.rn.f32 	%f68, %f24, %f35;
	sub.f32 	%f69, %f63, %f68;
	fma.rn.f32 	%f70, %f7, %f65, %f28;
	fma.rn.f32 	%f71, %f7, %f67, %f29;
	fma.rn.f32 	%f72, %f7, %f69, %f30;
	fma.rn.f32 	%f73, %f7, %f28, %f22;
	cvt.f64.f32 	%fd1, %f73;
	cvt.f64.f32 	%fd2, %f65;
	mul.f64 	%fd3, %fd2, 0d3FE0000000000000;
	cvt.f64.f32 	%fd4, %f7;
	mul.f64 	%fd5, %fd3, %fd4;
	fma.rn.f64 	%fd6, %fd5, %fd4, %fd1;
	cvt.rn.f32.f64 	%f74, %fd6;
	fma.rn.f32 	%f75, %f7, %f29, %f23;
	cvt.f64.f32 	%fd7, %f75;
	cvt.f64.f32 	%fd8, %f67;
	mul.f64 	%fd9, %fd8, 0d3FE0000000000000;
	mul.f64 	%fd10, %fd9, %fd4;
	fma.rn.f64 	%fd11, %fd10, %fd4, %fd7;
	cvt.rn.f32.f64 	%f76, %fd11;
	fma.rn.f32 	%f77, %f7, %f30, %f24;
	cvt.f64.f32 	%fd12, %f77;
	cvt.f64.f32 	%fd13, %f69;
	mul.f64 	%fd14, %fd13, 0d3FE0000000000000;
	mul.f64 	%fd15, %fd14, %fd4;
	fma.rn.f64 	%fd16, %fd15, %fd4, %fd12;
	cvt.rn.f32.f64 	%f78, %fd16;
	mov.f32 	%f79, 0f3F800000;
	st.global.v4.f32 	[%rd3], {%f74, %f76, %f78, %f79};
	mov.f32 	%f80, 0f00000000;
	st.global.v4.f32 	[%rd4], {%f70, %f71, %f72, %f80};
$L__BB2_5:
	ret;

}


// ===== COMPILED SASS (sm_100) =====

	.target	sm_100

	.elftype	@"ET_EXEC"


//--------------------- .note.nv.tkinfo           --------------------------
	.section	.note.nv.tkinfo,"",@"SHT_NOTE"
	.sectionflags	@"SHF_NOTE_NV_TKINFO"
	.tkinfo
        /*0018*/ 	.word	0x00000002
        /*0030*/ 	.string	""
        /*0030*/ 	.string	"ptxas"
        /*0030*/ 	.string	"Cuda compilation tools, release 13.0, V13.0.88"
        /*0030*/ 	.string	"Build cuda_13.0.r13.0/compiler.36424714_0"
        /*0030*/ 	.string	"-arch sm_100 -m 64 "



//--------------------- .note.nv.cuinfo           --------------------------
	.section	.note.nv.cuinfo,"",@"SHT_NOTE"
	.sectionflags	@"SHF_NOTE_NV_CUINFO"
        /*0018*/ 	.short	0x0002
        /*001a*/ 	.short	0x0064
        /*001c*/ 	.short	0x0082
	.zero		2


//--------------------- .nv.info                  --------------------------
	.section	.nv.info,"",@"SHT_CUDA_INFO"
	.align	4


	//----- nvinfo : EIATTR_REGCOUNT
	.align		4
        /*0000*/ 	.byte	0x04, 0x2f
        /*0002*/ 	.short	(.L_1 - .L_0)
	.align		4
.L_0:
        /*0004*/ 	.word	index@(_Z12setup_kernelP6float4S0_jjjf)
        /*0008*/ 	.word	0x00000013


	//----- nvinfo : EIATTR_FRAME_SIZE
	.align		4
.L_1:
        /*000c*/ 	.byte	0x04, 0x11
        /*000e*/ 	.short	(.L_3 - .L_2)
	.align		4
.L_2:
        /*0010*/ 	.word	index@($__internal_2_$__cuda_sm3x_div_rn_noftz_f32_slowpath)
        /*0014*/ 	.word	0x00000000


	//----- nvinfo : EIATTR_FRAME_SIZE
	.align		4
.L_3:
        /*0018*/ 	.byte	0x04, 0x11
        /*001a*/ 	.short	(.L_5 - .L_4)
	.align		4
.L_4:
        /*001c*/ 	.word	index@(_Z12setup_kernelP6float4S0_jjjf)
        /*0020*/ 	.word	0x00000000


	//----- nvinfo : EIATTR_REGCOUNT
	.align		4
.L_5:
        /*0024*/ 	.byte	0x04, 0x2f
        /*0026*/ 	.short	(.L_7 - .L_6)
	.align		4
.L_6:
        /*0028*/ 	.word	index@(_Z6kernelP6float4S0_jjjfb)
        /*002c*/ 	.word	0x0000001f


	//----- nvinfo : EIATTR_FRAME_SIZE
	.align		4
.L_7:
        /*0030*/ 	.byte	0x04, 0x11
        /*0032*/ 	.short	(.L_9 - .L_8)
	.align		4
.L_8:
        /*0034*/ 	.word	index@($__internal_1_$__cuda_sm3x_div_rn_noftz_f32_slowpath)
        /*0038*/ 	.word	0x00000000


	//----- nvinfo : EIATTR_FRAME_SIZE
	.align		4
.L_9:
        /*003c*/ 	.byte	0x04, 0x11
        /*003e*/ 	.short	(.L_11 - .L_10)
	.align		4
.L_10:
        /*0040*/ 	.word	index@(_Z6kernelP6float4S0_jjjfb)
        /*0044*/ 	.word	0x00000000


	//----- nvinfo : EIATTR_REGCOUNT
	.align		4
.L_11:
        /*0048*/ 	.byte	0x04, 0x2f
        /*004a*/ 	.short	(.L_13 - .L_12)
	.align		4
.L_12:
        /*004c*/ 	.word	index@(_Z9kernel_EMP6float4S0_jjjfb)
        /*0050*/ 	.word	0x0000001e


	//----- nvinfo : EIATTR_FRAME_SIZE
	.align		4
.L_13:
        /*0054*/ 	.byte	0x04, 0x11
        /*0056*/ 	.short	(.L_15 - .L_14)
	.align		4
.L_14:
        /*0058*/ 	.word	index@($__internal_0_$__cuda_sm3x_div_rn_noftz_f32_slowpath)
        /*005c*/ 	.word	0x00000000


	//----- nvinfo : EIATTR_FRAME_SIZE
	.align		4
.L_15:
        /*0060*/ 	.byte	0x04, 0x11
        /*0062*/ 	.short	(.L_17 - .L_16)
	.align		4
.L_16:
        /*0064*/ 	.word	index@(_Z9kernel_EMP6float4S0_jjjfb)
        /*0068*/ 	.word	0x00000000


	//----- nvinfo : EIATTR_MIN_STACK_SIZE
	.align		4
.L_17:
        /*006c*/ 	.byte	0x04, 0x12
        /*006e*/ 	.short	(.L_19 - .L_18)
	.align		4
.L_18:
        /*0070*/ 	.word	index@(_Z9kernel_EMP6float4S0_jjjfb)
        /*0074*/ 	.word	0x00000000


	//----- nvinfo : EIATTR_MIN_STACK_SIZE
	.align		4
.L_19:
        /*0078*/ 	.byte	0x04, 0x12
        /*007a*/ 	.short	(.L_21 - .L_20)
	.align		4
.L_20:
        /*007c*/ 	.word	index@(_Z6kernelP6float4S0_jjjfb)
        /*0080*/ 	.word	0x00000000


	//----- nvinfo : EIATTR_MIN_STACK_SIZE
	.align		4
.L_21:
        /*0084*/ 	.byte	0x04, 0x12
        /*0086*/ 	.short	(.L_23 - .L_22)
	.align		4
.L_22:
        /*0088*/ 	.word	index@(_Z12setup_kernelP6float4S0_jjjf)
        /*008c*/ 	.word	0x00000000
.L_23:


//--------------------- .nv.compat                --------------------------
	.section	.nv.compat,"",@"SHT_CUDA_COMPAT_INFO"
	.align	4
        /*0000*/ 	.byte	0x02, 0x09, 0x00, 0x00, 0x02, 0x02, 0x01, 0x00, 0x02, 0x05, 0x05, 0x00, 0x03, 0x07, 0x01, 0x01
        /*0010*/ 	.byte	0x02, 0x03, 0x00, 0x00, 0x02, 0x06, 0x01, 0x00, 0x04, 0x0b, 0x08, 0x00, 0x01, 0x00, 0x00, 0x00
        /*0020*/ 	.byte	0x00, 0x00, 0x00, 0x00


//--------------------- .nv.info._Z9kernel_EMP6float4S0_jjjfb --------------------------
	.section	.nv.info._Z9kernel_EMP6float4S0_jjjfb,"",@"SHT_CUDA_INFO"
	.sectionflags	@""
	.align	4


	//----- nvinfo : EIATTR_CUDA_API_VERSION
	.align		4
        /*0000*/ 	.byte	0x04, 0x37
        /*0002*/ 	.short	(.L_25 - .L_24)
.L_24:
        /*0004*/ 	.word	0x00000082


	//----- nvinfo : EIATTR_KPARAM_INFO
	.align		4
.L_25:
        /*0008*/ 	.byte	0x04, 0x17
        /*000a*/ 	.short	(.L_27 - .L_26)
.L_26:
        /*000c*/ 	.word	0x00000000
        /*0010*/ 	.short	0x0006
        /*0012*/ 	.short	0x0020
        /*0014*/ 	.byte	0x00, 0xf0, 0x05, 0x00


	//----- nvinfo : EIATTR_KPARAM_INFO
	.align		4
.L_27:
        /*0018*/ 	.byte	0x04, 0x17
        /*001a*/ 	.short	(.L_29 - .L_28)
.L_28:
        /*001c*/ 	.word	0x00000000
        /*0020*/ 	.short	0x0005
        /*0022*/ 	.short	0x001c
        /*0024*/ 	.byte	0x00, 0xf0, 0x11, 0x00


	//----- nvinfo : EIATTR_KPARAM_INFO
	.align		4
.L_29:
        /*0028*/ 	.byte	0x04, 0x17
        /*002a*/ 	.short	(.L_31 - .L_30)
.L_30:
        /*002c*/ 	.word	0x00000000
        /*0030*/ 	.short	0x0004
        /*0032*/ 	.short	0x0018
        /*0034*/ 	.byte	0x00, 0xf0, 0x11, 0x00


	//----- nvinfo : EIATTR_KPARAM_INFO
	.align		4
.L_31:
        /*0038*/ 	.byte	0x04, 0x17
        /*003a*/ 	.short	(.L_33 - .L_32)
.L_32:
        /*003c*/ 	.word	0x00000000
        /*0040*/ 	.short	0x0003
        /*0042*/ 	.short	0x0014
        /*0044*/ 	.byte	0x00, 0xf0, 0x11, 0x00


	//----- nvinfo : EIATTR_KPARAM_INFO
	.align		4
.L_33:
        /*0048*/ 	.byte	0x04, 0x17
        /*004a*/ 	.short	(.L_35 - .L_34)
.L_34:
        /*004c*/ 	.word	0x00000000
        /*0050*/ 	.short	0x0002
        /*0052*/ 	.short	0x0010
        /*0054*/ 	.byte	0x00, 0xf0, 0x11, 0x00


	//----- nvinfo : EIATTR_KPARAM_INFO
	.align		4
.L_35:
        /*0058*/ 	.byte	0x04, 0x17
        /*005a*/ 	.short	(.L_37 - .L_36)
.L_36:
        /*005c*/ 	.word	0x00000000
        /*0060*/ 	.short	0x0001
        /*0062*/ 	.short	0x0008
        /*0064*/ 	.byte	0x00, 0xf5, 0x21, 0x00


	//----- nvinfo : EIATTR_KPARAM_INFO
	.align		4
.L_37:
        /*0068*/ 	.byte	0x04, 0x17
        /*006a*/ 	.short	(.L_39 - .L_38)
.L_38:
        /*006c*/ 	.word	0x00000000
        /*0070*/ 	.short	0x0000
        /*0072*/ 	.short	0x0000
        /*0074*/ 	.byte	0x00, 0xf5, 0x21, 0x00


	//----- nvinfo : EIATTR_SPARSE_MMA_MASK
	.align		4
.L_39:
        /*0078*/ 	.byte	0x03, 0x50
        /*007a*/ 	.short	0x0000


	//----- nvinfo : EIATTR_MAXREG_COUNT
	.align		4
        /*007c*/ 	.byte	0x03, 0x1b
        /*007e*/ 	.short	0x00ff


	//----- nvinfo : EIATTR_MERCURY_ISA_VERSION
	.align		4
        /*0080*/ 	.byte	0x03, 0x5f
        /*0082*/ 	.short	0x0101


	//----- nvinfo : EIATTR_UNUSED_LOAD_BYTE_OFFSET
	.align		4
        /*0084*/ 	.byte	0x04, 0x44
        /*0086*/ 	.short	(.L_41 - .L_40)


	//   ....[0]....
.L_40:
        /*0088*/ 	.word	0x000005c0
        /*008c*/ 	.word	0x00000fff


	//   ....[1]....
        /*0090*/ 	.word	0x00000640
        /*0094*/ 	.word	0x00000fff


	//----- nvinfo : EIATTR_VRC_CTA_INIT_COUNT
	.align		4
.L_41:
        /*0098*/ 	.byte	0x02, 0x4a
	.zero		1
	.zero		1


	//----- nvinfo : EIATTR_EXIT_INSTR_OFFSETS
	.align		4
        /*009c*/ 	.byte	0x04, 0x1c
        /*009e*/ 	.short	(.L_43 - .L_42)


	//   ....[0]....
.L_42:
        /*00a0*/ 	.word	0x00000540


	//   ....[1]....
        /*00a4*/ 	.word	0x00000630


	//   ....[2]....
        /*00a8*/ 	.word	0x000011e0


	//----- nvinfo : EIATTR_CRS_STACK_SIZE
	.align		4
.L_43:
        /*00ac*/ 	.byte	0x04, 0x1e
        /*00ae*/ 	.short	(.L_45 - .L_44)
.L_44:
        /*00b0*/ 	.word	0x00000000


	//----- nvinfo : EIATTR_CBANK_PARAM_SIZE
	.align		4
.L_45:
        /*00b4*/ 	.byte	0x03, 0x19
        /*00b6*/ 	.short	0x0021


	//----- nvinfo : EIATTR_PARAM_CBANK
	.align		4
        /*00b8*/ 	.byte	0x04, 0x0a
        /*00ba*/ 	.short	(.L_47 - .L_46)
	.align		4
.L_46:
        /*00bc*/ 	.word	index@(.nv.constant0._Z9kernel_EMP6float4S0_jjjfb)
        /*00c0*/ 	.short	0x0380
        /*00c2*/ 	.short	0x0021


	//----- nvinfo : EIATTR_SW_WAR
	.align		4
.L_47:
        /*00c4*/ 	.byte	0x04, 0x36
        /*00c6*/ 	.short	(.L_49 - .L_48)
.L_48:
        /*00c8*/ 	.word	0x00000008
.L_49:


//--------------------- .nv.info._Z6kernelP6float4S0_jjjfb --------------------------
	.section	.nv.info._Z6kernelP6float4S0_jjjfb,"",@"SHT_CUDA_INFO"
	.sectionflags	@""
	.align	4


	//----- nvinfo : EIATTR_CUDA_API_VERSION
	.align		4
        /*0000*/ 	.byte	0x04, 0x37
        /*0002*/ 	.short	(.L_51 - .L_50)
.L_50:
        /*0004*/ 	.word	0x00000082


	//----- nvinfo : EIATTR_KPARAM_INFO
	.align		4
.L_51:
        /*0008*/ 	.byte	0x04, 0x17
        /*000a*/ 	.short	(.L_53 - .L_52)
.L_52:
        /*000c*/ 	.word	0x00000000
        /*0010*/ 	.short	0x0006
        /*0012*/ 	.short	0x0020
        /*0014*/ 	.byte	0x00, 0xf0, 0x05, 0x00


	//----- nvinfo : EIATTR_KPARAM_INFO
	.align		4
.L_53:
        /*0018*/ 	.byte	0x04, 0x17
        /*001a*/ 	.short	(.L_55 - .L_54)
.L_54:
        /*001c*/ 	.word	0x00000000
        /*0020*/ 	.short	0x0005
        /*0022*/ 	.short	0x001c
        /*0024*/ 	.byte	0x00, 0xf0, 0x11, 0x00


	//----- nvinfo : EIATTR_KPARAM_INFO
	.align		4
.L_55:
        /*0028*/ 	.byte	0x04, 0x17
        /*002a*/ 	.short	(.L_57 - .L_56)
.L_56:
        /*002c*/ 	.word	0x00000000
        /*0030*/ 	.short	0x0004
        /*0032*/ 	.short	0x0018
        /*0034*/ 	.byte	0x00, 0xf0, 0x11, 0x00


	//----- nvinfo : EIATTR_KPARAM_INFO
	.align		4
.L_57:
        /*0038*/ 	.byte	0x04, 0x17
        /*003a*/ 	.short	(.L_59 - .L_58)
.L_58:
        /*003c*/ 	.word	0x00000000
        /*0040*/ 	.short	0x0003
        /*0042*/ 	.short	0x0014
        /*0044*/ 	.byte	0x00, 0xf0, 0x11, 0x00


	//----- nvinfo : EIATTR_KPARAM_INFO
	.align		4
.L_59:
        /*0048*/ 	.byte	0x04, 0x17
        /*004a*/ 	.short	(.L_61 - .L_60)
.L_60:
        /*004c*/ 	.word	0x00000000
        /*0050*/ 	.short	0x0002
        /*0052*/ 	.short	0x0010
        /*0054*/ 	.byte	0x00, 0xf0, 0x11, 0x00


	//----- nvinfo : EIATTR_KPARAM_INFO
	.align		4
.L_61:
        /*0058*/ 	.byte	0x04, 0x17
        /*005a*/ 	.short	(.L_63 - .L_62)
.L_62:
        /*005c*/ 	.word	0x00000000
        /*0060*/ 	.short	0x0001
        /*0062*/ 	.short	0x0008
        /*0064*/ 	.byte	0x00, 0xf5, 0x21, 0x00


	//----- nvinfo : EIATTR_KPARAM_INFO
	.align		4
.L_63:
        /*0068*/ 	.byte	0x04, 0x17
        /*006a*/ 	.short	(.L_65 - .L_64)
.L_64:
        /*006c*/ 	.word	0x00000000
        /*0070*/ 	.short	0x0000
        /*0072*/ 	.short	0x0000
        /*0074*/ 	.byte	0x00, 0xf5, 0x21, 0x00


	//----- nvinfo : EIATTR_SPARSE_MMA_MASK
	.align		4
.L_65:
        /*0078*/ 	.byte	0x03, 0x50
        /*007a*/ 	.short	0x0000


	//----- nvinfo : EIATTR_MAXREG_COUNT
	.align		4
        /*007c*/ 	.byte	0x03, 0x1b
        /*007e*/ 	.short	0x00ff


	//----- nvinfo : EIATTR_MERCURY_ISA_VERSION
	.align		4
        /*0080*/ 	.byte	0x03, 0x5f
        /*0082*/ 	.short	0x0101


	//----- nvinfo : EIATTR_UNUSED_LOAD_BYTE_OFFSET
	.align		4
        /*0084*/ 	.byte	0x04, 0x44
        /*0086*/ 	.short	(.L_67 - .L_66)


	//   ....[0]....
.L_66:
        /*0088*/ 	.word	0x000005f0
        /*008c*/ 	.word	0x00000fff


	//   ....[1]....
        /*0090*/ 	.word	0x00000610
        /*0094*/ 	.word	0x00000fff


	//----- nvinfo : EIATTR_VRC_CTA_INIT_COUNT
	.align		4
.L_67:
        /*0098*/ 	.byte	0x02, 0x4a
	.zero		1
	.zero		1


	//----- nvinfo : EIATTR_EXIT_INSTR_OFFSETS
	.align		4
        /*009c*/ 	.byte	0x04, 0x1c
        /*009e*/ 	.short	(.L_69 - .L_68)


	//   ....[0]....
.L_68:
        /*00a0*/ 	.word	0x00000570


	//   ....[1]....
        /*00a4*/ 	.word	0x00000b10


	//----- nvinfo : EIATTR_CRS_STACK_SIZE
	.align		4
.L_69:
        /*00a8*/ 	.byte	0x04, 0x1e
        /*00aa*/ 	.short	(.L_71 - .L_70)
.L_70:
        /*00ac*/ 	.word	0x00000000


	//----- nvinfo : EIATTR_CBANK_PARAM_SIZE
	.align		4
.L_71:
        /*00b0*/ 	.byte	0x03, 0x19
        /*00b2*/ 	.short	0x0021


	//----- nvinfo : EIATTR_PARAM_CBANK
	.align		4
        /*00b4*/ 	.byte	0x04, 0x0a
        /*00b6*/ 	.short	(.L_73 - .L_72)
	.align		4
.L_72:
        /*00b8*/ 	.word	index@(.nv.constant0._Z6kernelP6float4S0_jjjfb)
        /*00bc*/ 	.short	0x0380
        /*00be*/ 	.short	0x0021


	//----- nvinfo : EIATTR_SW_WAR
	.align		4
.L_73:
        /*00c0*/ 	.byte	0x04, 0x36
        /*00c2*/ 	.short	(.L_75 - .L_74)
.L_74:
        /*00c4*/ 	.word	0x00000008
.L_75:


//--------------------- .nv.info._Z12setup_kernelP6float4S0_jjjf --------------------------
	.section	.nv.info._Z12setup_kernelP6float4S0_jjjf,"",@"SHT_CUDA_INFO"
	.sectionflags	@""
	.align	4


	//----- nvinfo : EIATTR_CUDA_API_VERSION
	.align		4
        /*0000*/ 	.byte	0x04, 0x37
        /*0002*/ 	.short	(.L_77 - .L_76)
.L_76:
        /*0004*/ 	.word	0x00000082


	//----- nvinfo : EIATTR_KPARAM_INFO
	.align		4
.L_77:
        /*0008*/ 	.byte	0x04, 0x17
        /*000a*/ 	.short	(.L_79 - .L_78)
.L_78:
        /*000c*/ 	.word	0x00000000
        /*0010*/ 	.short	0x0005
        /*0012*/ 	.short	0x001c
        /*0014*/ 	.byte	0x00, 0xf0, 0x11, 0x00


	//----- nvinfo : EIATTR_KPARAM_INFO
	.align		4
.L_79:
        /*0018*/ 	.byte	0x04, 0x17
        /*001a*/ 	.short	(.L_81 - .L_80)
.L_80:
        /*001c*/ 	.word	0x00000000
        /*0020*/ 	.short	0x0004
        /*0022*/ 	.short	0x0018
        /*0024*/ 	.byte	0x00, 0xf0, 0x11, 0x00


	//----- nvinfo : EIATTR_KPARAM_INFO
	.align		4
.L_81:
        /*0028*/ 	.byte	0x04, 0x17
        /*002a*/ 	.short	(.L_83 - .L_82)
.L_82:
        /*002c*/ 	.word	0x00000000
        /*0030*/ 	.short	0x0003
        /*0032*/ 	.short	0x0014
        /*0034*/ 	.byte	0x00, 0xf0, 0x11, 0x00


	//----- nvinfo : EIATTR_KPARAM_INFO
	.align		4
.L_83:
        /*0038*/ 	.byte	0x04, 0x17
        /*003a*/ 	.short	(.L_85 - .L_84)
.L_84:
        /*003c*/ 	.word	0x00000000
        /*0040*/ 	.short	0x0002
        /*0042*/ 	.short	0x0010
        /*0044*/ 	.byte	0x00, 0xf0, 0x11, 0x00


	//----- nvinfo : EIATTR_KPARAM_INFO
	.align		4
.L_85:
        /*0048*/ 	.byte	0x04, 0x17
        /*004a*/ 	.short	(.L_87 - .L_86)
.L_86:
        /*004c*/ 	.word	0x00000000
        /*0050*/ 	.short	0x0001
        /*0052*/ 	.short	0x0008
        /*0054*/ 	.byte	0x00, 0xf5, 0x21, 0x00


	//----- nvinfo : EIATTR_KPARAM_INFO
	.align		4
.L_87:
        /*0058*/ 	.byte	0x04, 0x17
        /*005a*/ 	.short	(.L_89 - .L_88)
.L_88:
        /*005c*/ 	.word	0x00000000
        /*0060*/ 	.short	0x0000
        /*0062*/ 	.short	0x0000
        /*0064*/ 	.byte	0x00, 0xf5, 0x21, 0x00


	//----- nvinfo : EIATTR_SPARSE_MMA_MASK
	.align		4
.L_89:
        /*0068*/ 	.byte	0x03, 0x50
        /*006a*/ 	.short	0x0000


	//----- nvinfo : EIATTR_MAXREG_COUNT
	.align		4
        /*006c*/ 	.byte	0x03, 0x1b
        /*006e*/ 	.short	0x00ff


	//----- nvinfo : EIATTR_MERCURY_ISA_VERSION
	.align		4
        /*0070*/ 	.byte	0x03, 0x5f
        /*0072*/ 	.short	0x0101


	//----- nvinfo : EIATTR_VRC_CTA_INIT_COUNT
	.align		4
        /*0074*/ 	.byte	0x02, 0x4a
	.zero		1
	.zero		1


	//----- nvinfo : EIATTR_EXIT_INSTR_OFFSETS
	.align		4
        /*0078*/ 	.byte	0x04, 0x1c
        /*007a*/ 	.short	(.L_91 - .L_90)


	//   ....[0]....
.L_90:
        /*007c*/ 	.word	0x00000520


	//----- nvinfo : EIATTR_CRS_STACK_SIZE
	.align		4
.L_91:
        /*0080*/ 	.byte	0x04, 0x1e
        /*0082*/ 	.short	(.L_93 - .L_92)
.L_92:
        /*0084*/ 	.word	0x00000000


	//----- nvinfo : EIATTR_CBANK_PARAM_SIZE
	.align		4
.L_93:
        /*0088*/ 	.byte	0x03, 0x19
        /*008a*/ 	.short	0x0020


	//----- nvinfo : EIATTR_PARAM_CBANK
	.align		4
        /*008c*/ 	.byte	0x04, 0x0a
        /*008e*/ 	.short	(.L_95 - .L_94)
	.align		4
.L_94:
        /*0090*/ 	.word	index@(.nv.constant0._Z12setup_kernelP6float4S0_jjjf)
        /*0094*/ 	.short	0x0380
        /*0096*/ 	.short	0x0020


	//----- nvinfo : EIATTR_SW_WAR
	.align		4
.L_95:
        /*0098*/ 	.byte	0x04, 0x36
        /*009a*/ 	.short	(.L_97 - .L_96)
.L_96:
        /*009c*/ 	.word	0x00000008
.L_97:


//--------------------- .nv.callgraph             --------------------------
	.section	.nv.callgraph,"",@"SHT_CUDA_CALLGRAPH"
	.align	4
	.sectionentsize	8
	.align		4
        /*0000*/ 	.word	0x00000000
	.align		4
        /*0004*/ 	.word	0xffffffff
	.align		4
        /*0008*/ 	.word	0x00000000
	.align		4
        /*000c*/ 	.word	0xfffffffe
	.align		4
        /*0010*/ 	.word	0x00000000
	.align		4
        /*0014*/ 	.word	0xfffffffd
	.align		4
        /*0018*/ 	.word	0x00000000
	.align		4
        /*001c*/ 	.word	0xfffffffc


//--------------------- .text._Z9kernel_EMP6float4S0_jjjfb --------------------------
	.section	.text._Z9kernel_EMP6float4S0_jjjfb,"ax",@progbits
	.align	128
        .global         _Z9kernel_EMP6float4S0_jjjfb
        .type           _Z9kernel_EMP6float4S0_jjjfb,@function
        .size           _Z9kernel_EMP6float4S0_jjjfb,(.L_x_80 - _Z9kernel_EMP6float4S0_jjjfb)
        .other          _Z9kernel_EMP6float4S0_jjjfb,@"STO_CUDA_ENTRY STV_DEFAULT"
_Z9kernel_EMP6float4S0_jjjfb:
.text._Z9kernel_EMP6float4S0_jjjfb:
[----:B------:R-:W-:Y:S01]  /*0000*/  LDC R1, c[0x0][0x37c] ;  /* 0x0000df00ff017b82 */ /* 0x000fe20000000800 */
[----:B------:R-:W0:Y:S01]  /*0010*/  S2R R5, SR_TID.X ;  /* 0x0000000000057919 */ /* 0x000e220000002100 */
[----:B------:R-:W1:Y:S06]  /*0020*/  LDCU UR5, c[0x0][0x390] ;  /* 0x00007200ff0577ac */ /* 0x000e6c0008000800 */
[----:B------:R-:W0:Y:S01]  /*0030*/  S2UR UR4, SR_CTAID.X ;  /* 0x00000000000479c3 */ /* 0x000e220000002500 */
[----:B------:R-:W-:Y:S01]  /*0040*/  BSSY.RECONVERGENT B2, `(.L_x_0) ;  /* 0x0000018000027945 */ /* 0x000fe20003800200 */
[----:B------:R-:W2:Y:S01]  /*0050*/  S2R R7, SR_TID.Y ;  /* 0x0000000000077919 */ /* 0x000ea20000002200 */
[----:B------:R-:W3:Y:S05]  /*0060*/  S2R R9, SR_TID.Z ;  /* 0x0000000000097919 */ /* 0x000eea0000002300 */
[----:B------:R-:W0:Y:S08]  /*0070*/  LDC R4, c[0x0][0x360] ;  /* 0x0000d800ff047b82 */ /* 0x000e300000000800 */
[----:B------:R-:W2:Y:S01]  /*0080*/  LDC R2, c[0x0][0x364] ;  /* 0x0000d900ff027b82 */ /* 0x000ea20000000800 */
[----:B-1----:R-:W-:-:S04]  /*0090*/  I2FP.F32.U32 R20, UR5 ;  /* 0x0000000500147c45 */ /* 0x002fc80008201000 */
[----:B------:R-:W1:Y:S03]  /*00a0*/  MUFU.RCP R3, R20 ;  /* 0x0000001400037308 */ /* 0x000e660000001000 */
[----:B------:R-:W2:Y:S08]  /*00b0*/  S2UR UR5, SR_CTAID.Y ;  /* 0x00000000000579c3 */ /* 0x000eb00000002600 */
[----:B------:R-:W3:Y:S01]  /*00c0*/  S2UR UR6, SR_CTAID.Z ;  /* 0x00000000000679c3 */ /* 0x000ee20000002700 */
[----:B0-----:R-:W-:-:S05]  /*00d0*/  IMAD R4, R4, UR4, R5 ;  /* 0x0000000404047c24 */ /* 0x001fca000f8e0205 */
[----:B------:R-:W-:Y:S01]  /*00e0*/  I2FP.F32.U32 R19, R4 ;  /* 0x0000000400137245 */ /* 0x000fe20000201000 */
[----:B-1----:R-:W-:Y:S01]  /*00f0*/  FFMA R0, -R20, R3, 1 ;  /* 0x3f80000014007423 */ /* 0x002fe20000000103 */
[----:B------:R-:W3:Y:S02]  /*0100*/  LDC R6, c[0x0][0x368] ;  /* 0x0000da00ff067b82 */ /* 0x000ee40000000800 */
[----:B------:R-:W0:Y:S01]  /*0110*/  FCHK P0, R19, R20 ;  /* 0x0000001413007302 */ /* 0x000e220000000000 */
[----:B------:R-:W-:-:S04]  /*0120*/  FFMA R0, R3, R0, R3 ;  /* 0x0000000003007223 */ /* 0x000fc80000000003 */
[----:B------:R-:W-:Y:S01]  /*0130*/  FFMA R3, R19, R0, RZ ;  /* 0x0000000013037223 */ /* 0x000fe200000000ff */
[----:B--2---:R-:W-:-:S03]  /*0140*/  IMAD R5, R2, UR5, R7 ;  /* 0x0000000502057c24 */ /* 0x004fc6000f8e0207 */
[----:B------:R-:W-:-:S04]  /*0150*/  FFMA R12, -R20, R3, R19 ;  /* 0x00000003140c7223 */ /* 0x000fc80000000113 */
[----:B------:R-:W-:Y:S01]  /*0160*/  FFMA R12, R0, R12, R3 ;  /* 0x0000000c000c7223 */ /* 0x000fe20000000003 */
[----:B---3--:R-:W-:Y:S01]  /*0170*/  IMAD R2, R6, UR6, R9 ;  /* 0x0000000606027c24 */ /* 0x008fe2000f8e0209 */
[----:B0-----:R-:W-:Y:S06]  /*0180*/  @!P0 BRA `(.L_x_1) ;  /* 0x00000000000c8947 */ /* 0x001fec0003800000 */
[----:B------:R-:W-:-:S07]  /*0190*/  MOV R8, 0x1b0 ;  /* 0x000001b000087802 */ /* 0x000fce0000000f00 */
[----:B------:R-:W-:Y:S05]  /*01a0*/  CALL.REL.NOINC `($__internal_0_$__cuda_sm3x_div_rn_noftz_f32_slowpath) ;  /* 0x0000001000107944 */ /* 0x000fea0003c00000 */
[----:B------:R-:W-:-:S07]  /*01b0*/  MOV R12, R0 ;  /* 0x00000000000c7202 */ /* 0x000fce0000000f00 */
.L_x_1:
[----:B------:R-:W-:Y:S05]  /*01c0*/  BSYNC.RECONVERGENT B2 ;  /* 0x0000000000027941 */ /* 0x000fea0003800200 */
.L_x_0:
[----:B------:R-:W0:Y:S01]  /*01d0*/  LDCU UR4, c[0x0][0x394] ;  /* 0x00007280ff0477ac */ /* 0x000e220008000800 */
[----:B------:R-:W-:Y:S01]  /*01e0*/  I2FP.F32.U32 R19, R5 ;  /* 0x0000000500137245 */ /* 0x000fe20000201000 */
[----:B------:R-:W-:Y:S01]  /*01f0*/  BSSY.RECONVERGENT B2, `(.L_x_2) ;  /* 0x000000c000027945 */ /* 0x000fe20003800200 */
[----:B0-----:R-:W-:-:S04]  /*0200*/  I2FP.F32.U32 R20, UR4 ;  /* 0x0000000400147c45 */ /* 0x001fc80008201000 */
[----:B------:R-:W0:Y:S08]  /*0210*/  MUFU.RCP R3, R20 ;  /* 0x0000001400037308 */ /* 0x000e300000001000 */
[----:B------:R-:W1:Y:S01]  /*0220*/  FCHK P0, R19, R20 ;  /* 0x0000001413007302 */ /* 0x000e620000000000 */
[----:B0-----:R-:W-:-:S04]  /*0230*/  FFMA R0, -R20, R3, 1 ;  /* 0x3f80000014007423 */ /* 0x001fc80000000103 */
[----:B------:R-:W-:-:S04]  /*0240*/  FFMA R0, R3, R0, R3 ;  /* 0x0000000003007223 */ /* 0x000fc80000000003 */
[----:B------:R-:W-:-:S04]  /*0250*/  FFMA R3, R19, R0, RZ ;  /* 0x0000000013037223 */ /* 0x000fc800000000ff */
[----:B------:R-:W-:-:S04]  /*0260*/  FFMA R6, -R20, R3, R19 ;  /* 0x0000000314067223 */ /* 0x000fc80000000113 */
[----:B------:R-:W-:Y:S01]  /*0270*/  FFMA R0, R0, R6, R3 ;  /* 0x0000000600007223 */ /* 0x000fe20000000003 */
[----:B-1----:R-:W-:Y:S06]  /*0280*/  @!P0 BRA `(.L_x_3) ;  /* 0x0000000000088947 */ /* 0x002fec0003800000 */
[----:B------:R-:W-:-:S07]  /*0290*/  MOV R8, 0x2b0 ;  /* 0x000002b000087802 */ /* 0x000fce0000000f00 */
[----:B------:R-:W-:Y:S05]  /*02a0*/  CALL.REL.NOINC `($__internal_0_$__cuda_sm3x_div_rn_noftz_f32_slowpath) ;  /* 0x0000000c00d07944 */ /* 0x000fea0003c00000 */
.L_x_3:
[----:B------:R-:W-:Y:S05]  /*02b0*/  BSYNC.RECONVERGENT B2 ;  /* 0x0000000000027941 */ /* 0x000fea0003800200 */
.L_x_2:
[----:B------:R-:W0:Y:S01]  /*02c0*/  LDCU UR4, c[0x0][0x398] ;  /* 0x00007300ff0477ac */ /* 0x000e220008000800 */
[----:B------:R-:W-:Y:S01]  /*02d0*/  I2FP.F32.U32 R19, R2 ;  /* 0x0000000200137245 */ /* 0x000fe20000201000 */
[----:B------:R-:W-:Y:S01]  /*02e0*/  HFMA2 R13, -RZ, RZ, 2, 0 ;  /* 0x40000000ff0d7431 */ /* 0x000fe200000001ff */
[----:B------:R-:W-:Y:S04]  /*02f0*/  BSSY.RECONVERGENT B2, `(.L_x_4) ;  /* 0x000000f000027945 */ /* 0x000fe80003800200 */
[-C--:B------:R-:W-:Y:S01]  /*0300*/  FFMA R12, R12, R13.reuse, -1 ;  /* 0xbf8000000c0c7423 */ /* 0x080fe2000000000d */
[----:B------:R-:W-:Y:S01]  /*0310*/  FFMA R13, R0, R13, -1 ;  /* 0xbf800000000d7423 */ /* 0x000fe2000000000d */
        /* <DEDUP_REMOVED lines=11> */
[----:B------:R-:W-:-:S07]  /*03d0*/  MOV R14, R0 ;  /* 0x00000000000e7202 */ /* 0x000fce0000000f00 */
.L_x_5:
[----:B------:R-:W-:Y:S05]  /*03e0*/  BSYNC.RECONVERGENT B2 ;  /* 0x0000000000027941 */ /* 0x000fea0003800200 */
.L_x_4:
[----:B------:R-:W0:Y:S01]  /*03f0*/  LDCU.U8 UR4, c[0x0][0x3a0] ;  /* 0x00007400ff0477ac */ /* 0x000e220008000000 */
[----:B------:R-:W-:-:S05]  /*0400*/  HFMA2 R3, -RZ, RZ, 2, 0 ;  /* 0x40000000ff037431 */ /* 0x000fca00000001ff */
[----:B------:R-:W-:Y:S01]  /*0410*/  FFMA R14, R14, R3, -1 ;  /* 0xbf8000000e0e7423 */ /* 0x000fe20000000003 */
[----:B0-----:R-:W-:-:S04]  /*0420*/  UPRMT UR4, UR4, 0x8880, URZ ;  /* 0x0000888004047896 */ /* 0x001fc800080000ff */
[----:B------:R-:W-:-:S07]  /*0430*/  UISETP.NE.AND UP0, UPT, UR4, URZ, UPT ;  /* 0x000000ff0400728c */ /* 0x000fce000bf05270 */
[----:B------:R-:W0:Y:S02]  /*0440*/  LDCU.64 UR4, c[0x0][0x358] ;  /* 0x00006b00ff0477ac */ /* 0x000e240008000a00 */
[----:B------:R-:W-:Y:S05]  /*0450*/  BRA.U !UP0, `(.L_x_6) ;  /* 0x00000001083c7547 */ /* 0x000fea000b800000 */
[----:B------:R-:W1:Y:S01]  /*0460*/  LDCU UR6, c[0x0][0x398] ;  /* 0x00007300ff0677ac */ /* 0x000e620008000800 */
[----:B------:R-:W2:Y:S01]  /*0470*/  LDC.64 R6, c[0x0][0x380] ;  /* 0x0000e000ff067b82 */ /* 0x000ea20000000a00 */
[----:B------:R-:W-:Y:S01]  /*0480*/  FMUL R12, R12, 0.5 ;  /* 0x3f0000000c0c7820 */ /* 0x000fe20000400000 */
[----:B------:R-:W-:Y:S01]  /*0490*/  FMUL R13, R13, 0.5 ;  /* 0x3f0000000d0d7820 */ /* 0x000fe20000400000 */
[----:B------:R-:W3:Y:S01]  /*04a0*/  LDCU UR7, c[0x0][0x390] ;  /* 0x00007200ff0777ac */ /* 0x000ee20008000800 */
[----:B------:R-:W-:Y:S01]  /*04b0*/  FMUL R14, R14, 0.5 ;  /* 0x3f0000000e0e7820 */ /* 0x000fe20000400000 */
[----:B------:R-:W-:-:S03]  /*04c0*/  MOV R15, 0x3f800000 ;  /* 0x3f800000000f7802 */ /* 0x000fc60000000f00 */
[----:B------:R-:W4:Y:S01]  /*04d0*/  LDC.64 R8, c[0x0][0x388] ;  /* 0x0000e200ff087b82 */ /* 0x000f220000000a00 */
[----:B-1----:R-:W-:-:S04]  /*04e0*/  IMAD R5, R2, UR6, R5 ;  /* 0x0000000602057c24 */ /* 0x002fc8000f8e0205 */
[----:B---3--:R-:W-:-:S04]  /*04f0*/  IMAD R5, R5, UR7, R4 ;  /* 0x0000000705057c24 */ /* 0x008fc8000f8e0204 */
[----:B--2---:R-:W-:-:S05]  /*0500*/  IMAD.WIDE.U32 R2, R5, 0x10, R6 ;  /* 0x0000001005027825 */ /* 0x004fca00078e0006 */
[----:B0-----:R-:W-:Y:S01]  /*0510*/  STG.E.128 desc[UR4][R2.64], R12 ;  /* 0x0000000c02007986 */ /* 0x001fe2000c101d04 */
[----:B----4-:R-:W-:-:S05]  /*0520*/  IMAD.WIDE.U32 R4, R5, 0x10, R8 ;  /* 0x0000001005047825 */ /* 0x010fca00078e0008 */
[----:B------:R-:W-:Y:S01]  /*0530*/  STG.E.128 desc[UR4][R4.64], RZ ;  /* 0x000000ff04007986 */ /* 0x000fe2000c101d04 */
[----:B------:R-:W-:Y:S05]  /*0540*/  EXIT ;  /* 0x000000000000794d */ /* 0x000fea0003800000 */
.L_x_6:
[----:B------:R-:W1:Y:S01]  /*0550*/  LDCU UR6, c[0x0][0x398] ;  /* 0x00007300ff0677ac */ /* 0x000e620008000800 */
[----:B------:R-:W2:Y:S01]  /*0560*/  LDC.64 R10, c[0x0][0x380] ;  /* 0x0000e000ff0a7b82 */ /* 0x000ea20000000a00 */
[----:B------:R-:W3:Y:S07]  /*0570*/  LDCU UR7, c[0x0][0x390] ;  /* 0x00007200ff0777ac */ /* 0x000eee0008000800 */
[----:B------:R-:W4:Y:S01]  /*0580*/  LDC.64 R16, c[0x0][0x388] ;  /* 0x0000e200ff107b82 */ /* 0x000f220000000a00 */
[----:B-1----:R-:W-:-:S04]  /*0590*/  IMAD R5, R2, UR6, R5 ;  /* 0x0000000602057c24 */ /* 0x002fc8000f8e0205 */
[----:B---3--:R-:W-:-:S04]  /*05a0*/  IMAD R3, R5, UR7, R4 ;  /* 0x0000000705037c24 */ /* 0x008fc8000f8e0204 */
[----:B--2---:R-:W-:-:S05]  /*05b0*/  IMAD.WIDE.U32 R10, R3, 0x10, R10 ;  /* 0x00000010030a7825 */ /* 0x004fca00078e000a */
[----:B0-----:R-:W2:Y:S01]  /*05c0*/  LDG.E.128 R4, desc[UR4][R10.64] ;  /* 0x000000040a047981 */ /* 0x001ea2000c1e1d00 */
[----:B------:R-:W-:Y:S01]  /*05d0*/  MOV R15, RZ ;  /* 0x000000ff000f7202 */ /* 0x000fe20000000f00 */
[----:B----4-:R-:W-:Y:S01]  /*05e0*/  IMAD.WIDE.U32 R16, R3, 0x10, R16 ;  /* 0x0000001003107825 */ /* 0x010fe200078e0010 */
[----:B--2---:R-:W-:-:S04]  /*05f0*/  FMNMX3 R0, R4, R5, R6, !PT ;  /* 0x0000000504007276 */ /* 0x004fc80007800006 */
[----:B------:R-:W-:-:S13]  /*0600*/  FSETP.GE.AND P0, PT, R0, 5, PT ;  /* 0x40a000000000780b */ /* 0x000fda0003f06000 */
[----:B------:R0:W-:Y:S04]  /*0610*/  @P0 STG.E.128 desc[UR4][R10.64], R12 ;  /* 0x0000000c0a000986 */ /* 0x0001e8000c101d04 */
[----:B------:R0:W-:Y:S01]  /*0620*/  @P0 STG.E.128 desc[UR4][R16.64], RZ ;  /* 0x000000ff10000986 */ /* 0x0001e2000c101d04 */
[----:B------:R-:W-:Y:S05]  /*0630*/  @P0 EXIT ;  /* 0x000000000000094d */ /* 0x000fea0003800000 */
[----:B0-----:R0:W5:Y:S01]  /*0640*/  LDG.E.128 R12, desc[UR4][R16.64] ;  /* 0x00000004100c7981 */ /* 0x001162000c1e1d00 */
[----:B------:R-:W-:Y:S01]  /*0650*/  FADD R2, R5, 0.10000000149011611938 ;  /* 0x3dcccccd05027421 */ /* 0x000fe20000000000 */
[----:B------:R-:W-:Y:S03]  /*0660*/  BSSY.RECONVERGENT B2, `(.L_x_7) ;  /* 0x0000012000027945 */ /* 0x000fe60003800200 */
[----:B------:R-:W-:-:S04]  /*0670*/  FMUL R3, R2, R2 ;  /* 0x0000000202037220 */ /* 0x000fc80000400000 */
[----:B------:R-:W-:-:S04]  /*0680*/  FFMA R3, R4, R4, R3 ;  /* 0x0000000404037223 */ /* 0x000fc80000000003 */
[----:B------:R-:W-:-:S04]  /*0690*/  FFMA R3, R6, R6, R3 ;  /* 0x0000000606037223 */ /* 0x000fc80000000003 */
[----:B------:R-:W-:-:S04]  /*06a0*/  FMUL R25, R3, 1000 ;  /* 0x447a000003197820 */ /* 0x000fc80000400000 */
[----:B------:R-:W1:Y:S08]  /*06b0*/  MUFU.RCP R0, R25 ;  /* 0x0000001900007308 */ /* 0x000e700000001000 */
[----:B------:R-:W2:Y:S01]  /*06c0*/  FCHK P0, R4, R25 ;  /* 0x0000001904007302 */ /* 0x000ea20000000000 */
[----:B-1----:R-:W-:-:S04]  /*06d0*/  FFMA R3, -R25, R0, 1 ;  /* 0x3f80000019037423 */ /* 0x002fc80000000100 */
[----:B------:R-:W-:-:S04]  /*06e0*/  FFMA R3, R0, R3, R0 ;  /* 0x0000000300037223 */ /* 0x000fc80000000000 */
[----:B------:R-:W-:-:S04]  /*06f0*/  FFMA R24, R4, R3, RZ ;  /* 0x0000000304187223 */ /* 0x000fc800000000ff */
[----:B------:R-:W-:-:S04]  /*0700*/  FFMA R0, -R25, R24, R4 ;  /* 0x0000001819007223 */ /* 0x000fc80000000104 */
[----:B------:R-:W-:Y:S01]  /*0710*/  FFMA R24, R3, R0, R24 ;  /* 0x0000000003187223 */ /* 0x000fe20000000018 */
[----:B0-2---:R-:W-:Y:S06]  /*0720*/  @!P0 BRA `(.L_x_8) ;  /* 0x0000000000148947 */ /* 0x005fec0003800000 */
[----:B------:R-:W-:Y:S02]  /*0730*/  MOV R19, R4 ;  /* 0x0000000400137202 */ /* 0x000fe40000000f00 */
[----:B------:R-:W-:Y:S02]  /*0740*/  MOV R20, R25 ;  /* 0x0000001900147202 */ /* 0x000fe40000000f00 */
[----:B------:R-:W-:-:S07]  /*0750*/  MOV R8, 0x770 ;  /* 0x0000077000087802 */ /* 0x000fce0000000f00 */
[----:B-----5:R-:W-:Y:S05]  /*0760*/  CALL.REL.NOINC `($__internal_0_$__cuda_sm3x_div_rn_noftz_f32_slowpath) ;  /* 0x0000000800a07944 */ /* 0x020fea0003c00000 */
[----:B------:R-:W-:-:S07]  /*0770*/  MOV R24, R0 ;  /* 0x0000000000187202 */ /* 0x000fce0000000f00 */
.L_x_8:
[----:B------:R-:W-:Y:S05]  /*0780*/  BSYNC.RECONVERGENT B2 ;  /* 0x0000000000027941 */ /* 0x000fea0003800200 */
.L_x_7:
[----:B------:R-:W0:Y:S01]  /*0790*/  MUFU.RCP R0, R25 ;  /* 0x0000001900007308 */ /* 0x000e220000001000 */
[----:B------:R-:W-:Y:S07]  /*07a0*/  BSSY.RECONVERGENT B2, `(.L_x_9) ;  /* 0x000000d000027945 */ /* 0x000fee0003800200 */
[----:B------:R-:W1:Y:S01]  /*07b0*/  FCHK P0, R2, R25 ;  /* 0x0000001902007302 */ /* 0x000e620000000000 */
[----:B0-----:R-:W-:-:S04]  /*07c0*/  FFMA R3, -R25, R0, 1 ;  /* 0x3f80000019037423 */ /* 0x001fc80000000100 */
[----:B------:R-:W-:-:S04]  /*07d0*/  FFMA R7, R0, R3, R0 ;  /* 0x0000000300077223 */ /* 0x000fc80000000000 */
[----:B------:R-:W-:-:S04]  /*07e0*/  FFMA R22, R2, R7, RZ ;  /* 0x0000000702167223 */ /* 0x000fc800000000ff */
[----:B------:R-:W-:-:S04]  /*07f0*/  FFMA R3, -R25, R22, R2 ;  /* 0x0000001619037223 */ /* 0x000fc80000000102 */
[----:B------:R-:W-:Y:S01]  /*0800*/  FFMA R22, R7, R3, R22 ;  /* 0x0000000307167223 */ /* 0x000fe20000000016 */
[----:B-1----:R-:W-:Y:S06]  /*0810*/  @!P0 BRA `(.L_x_10) ;  /* 0x0000000000148947 */ /* 0x002fec0003800000 */
[----:B------:R-:W-:Y:S02]  /*0820*/  MOV R19, R2 ;  /* 0x0000000200137202 */ /* 0x000fe40000000f00 */
[----:B------:R-:W-:Y:S02]  /*0830*/  MOV R20, R25 ;  /* 0x0000001900147202 */ /* 0x000fe40000000f00 */
[----:B------:R-:W-:-:S07]  /*0840*/  MOV R8, 0x860 ;  /* 0x0000086000087802 */ /* 0x000fce0000000f00 */
[----:B-----5:R-:W-:Y:S05]  /*0850*/  CALL.REL.NOINC `($__internal_0_$__cuda_sm3x_div_rn_noftz_f32_slowpath) ;  /* 0x0000000800647944 */ /* 0x020fea0003c00000 */
[----:B------:R-:W-:-:S07]  /*0860*/  MOV R22, R0 ;  /* 0x0000000000167202 */ /* 0x000fce0000000f00 */
.L_x_10:
[----:B------:R-:W-:Y:S05]  /*0870*/  BSYNC.RECONVERGENT B2 ;  /* 0x0000000000027941 */ /* 0x000fea0003800200 */
.L_x_9:
[----:B------:R-:W0:Y:S01]  /*0880*/  MUFU.RCP R0, R25 ;  /* 0x0000001900007308 */ /* 0x000e220000001000 */
[----:B------:R-:W-:Y:S01]  /*0890*/  FADD R2, R5, -0.10000000149011611938 ;  /* 0xbdcccccd05027421 */ /* 0x000fe20000000000 */
[----:B------:R-:W-:Y:S03]  /*08a0*/  BSSY.RECONVERGENT B2, `(.L_x_11) ;  /* 0x0000011000027945 */ /* 0x000fe60003800200 */
[----:B------:R-:W-:-:S03]  /*08b0*/  FMUL R3, R2, R2 ;  /* 0x0000000202037220 */ /* 0x000fc60000400000 */
[----:B------:R-:W1:Y:S01]  /*08c0*/  FCHK P0, R6, R25 ;  /* 0x0000001906007302 */ /* 0x000e620000000000 */
[----:B------:R-:W-:-:S04]  /*08d0*/  FFMA R3, R4, R4, R3 ;  /* 0x0000000404037223 */ /* 0x000fc80000000003 */
[----:B------:R-:W-:Y:S01]  /*08e0*/  FFMA R3, R6, R6, R3 ;  /* 0x0000000606037223 */ /* 0x000fe20000000003 */
[----:B0-----:R-:W-:-:S03]  /*08f0*/  FFMA R7, -R25, R0, 1 ;  /* 0x3f80000019077423 */ /* 0x001fc60000000100 */
[----:B------:R-:W-:Y:S01]  /*0900*/  FMUL R23, R3, 1000 ;  /* 0x447a000003177820 */ /* 0x000fe20000400000 */
        /* <DEDUP_REMOVED lines=10> */
.L_x_12:
[----:B------:R-:W-:Y:S05]  /*09b0*/  BSYNC.RECONVERGENT B2 ;  /* 0x0000000000027941 */ /* 0x000fea0003800200 */
.L_x_11:
[----:B------:R-:W0:Y:S01]  /*09c0*/  MUFU.RCP R0, R23 ;  /* 0x0000001700007308 */ /* 0x000e220000001000 */
[----:B------:R-:W-:Y:S07]  /*09d0*/  BSSY.RECONVERGENT B2, `(.L_x_13) ;  /* 0x000000c000027945 */ /* 0x000fee0003800200 */
[----:B------:R-:W1:Y:S01]  /*09e0*/  FCHK P0, R4, R23 ;  /* 0x0000001704007302 */ /* 0x000e620000000000 */
[----:B0-----:R-:W-:-:S04]  /*09f0*/  FFMA R3, R0, -R23, 1 ;  /* 0x3f80000000037423 */ /* 0x001fc80000000817 */
[----:B------:R-:W-:-:S04]  /*0a00*/  FFMA R3, R0, R3, R0 ;  /* 0x0000000300037223 */ /* 0x000fc80000000000 */
[----:B------:R-:W-:-:S04]  /*0a10*/  FFMA R0, R4, R3, RZ ;  /* 0x0000000304007223 */ /* 0x000fc800000000ff */
[----:B------:R-:W-:-:S04]  /*0a20*/  FFMA R7, R0, -R23, R4 ;  /* 0x8000001700077223 */ /* 0x000fc80000000004 */
[----:B------:R-:W-:Y:S01]  /*0a30*/  FFMA R0, R3, R7, R0 ;  /* 0x0000000703007223 */ /* 0x000fe20000000000 */
[----:B-1----:R-:W-:Y:S06]  /*0a40*/  @!P0 BRA `(.L_x_14) ;  /* 0x0000000000108947 */ /* 0x002fec0003800000 */
[----:B------:R-:W-:Y:S02]  /*0a50*/  MOV R19, R4 ;  /* 0x0000000400137202 */ /* 0x000fe40000000f00 */
[----:B------:R-:W-:Y:S02]  /*0a60*/  MOV R20, R23 ;  /* 0x0000001700147202 */ /* 0x000fe40000000f00 */
[----:B------:R-:W-:-:S07]  /*0a70*/  MOV R8, 0xa90 ;  /* 0x00000a9000087802 */ /* 0x000fce0000000f00 */
[----:B-----5:R-:W-:Y:S05]  /*0a80*/  CALL.REL.NOINC `($__internal_0_$__cuda_sm3x_div_rn_noftz_f32_slowpath) ;  /* 0x0000000400d87944 */ /* 0x020fea0003c00000 */
.L_x_14:
[----:B------:R-:W-:Y:S05]  /*0a90*/  BSYNC.RECONVERGENT B2 ;  /* 0x0000000000027941 */ /* 0x000fea0003800200 */
.L_x_13:
[----:B------:R-:W0:Y:S01]  /*0aa0*/  MUFU.RCP R8, R23 ;  /* 0x0000001700087308 */ /* 0x000e220000001000 */
[----:B------:R-:W-:Y:S01]  /*0ab0*/  BSSY.RECONVERGENT B2, `(.L_x_15) ;  /* 0x000000d000027945 */ /* 0x000fe20003800200 */
[----:B------:R-:W-:-:S06]  /*0ac0*/  FADD R24, -R0, R24 ;  /* 0x0000001800187221 */ /* 0x000fcc0000000100 */
        /* <DEDUP_REMOVED lines=11> */
.L_x_16:
[----:B------:R-:W-:Y:S05]  /*0b80*/  BSYNC.RECONVERGENT B2 ;  /* 0x0000000000027941 */ /* 0x000fea0003800200 */
.L_x_15:
[----:B------:R-:W0:Y:S01]  /*0b90*/  MUFU.RCP R2, R23 ;  /* 0x0000001700027308 */ /* 0x000e220000001000 */
[----:B------:R-:W-:Y:S01]  /*0ba0*/  FMUL R7, R5, R5 ;  /* 0x0000000505077220 */ /* 0x000fe20000400000 */
[----:B------:R-:W-:Y:S01]  /*0bb0*/  BSSY.RECONVERGENT B2, `(.L_x_17) ;  /* 0x0000010000027945 */ /* 0x000fe20003800200 */
[----:B------:R-:W-:Y:S02]  /*0bc0*/  FADD R27, -R0, R22 ;  /* 0x00000016001b7221 */ /* 0x000fe40000000100 */
[----:B------:R-:W-:-:S03]  /*0bd0*/  FFMA R7, R4, R4, R7 ;  /* 0x0000000404077223 */ /* 0x000fc60000000007 */
[----:B------:R-:W1:Y:S01]  /*0be0*/  FCHK P0, R6, R23 ;  /* 0x0000001706007302 */ /* 0x000e620000000000 */
[----:B------:R-:W-:-:S04]  /*0bf0*/  FFMA R7, R6, R6, R7 ;  /* 0x0000000606077223 */ /* 0x000fc80000000007 */
[----:B------:R-:W-:Y:S01]  /*0c00*/  FMUL R25, R7, 10000000 ;  /* 0x4b18968007197820 */ /* 0x000fe20000400000 */
        /* <DEDUP_REMOVED lines=10> */
.L_x_18:
[----:B------:R-:W-:Y:S05]  /*0cb0*/  BSYNC.RECONVERGENT B2 ;  /* 0x0000000000027941 */ /* 0x000fea0003800200 */
.L_x_17:
[----:B------:R-:W0:Y:S01]  /*0cc0*/  MUFU.RCP R2, R25 ;  /* 0x0000001900027308 */ /* 0x000e220000001000 */
[----:B------:R-:W-:Y:S01]  /*0cd0*/  FADD R0, -R0, R21 ;  /* 0x0000001500007221 */ /* 0x000fe20000000100 */
[----:B------:R-:W-:Y:S06]  /*0ce0*/  BSSY.RECONVERGENT B2, `(.L_x_19) ;  /* 0x0000012000027945 */ /* 0x000fec0003800200 */
[----:B------:R-:W1:Y:S01]  /*0cf0*/  FCHK P0, R4, R25 ;  /* 0x0000001904007302 */ /* 0x000e620000000000 */
[----:B0-----:R-:W-:-:S04]  /*0d00*/  FFMA R3, R2, -R25, 1 ;  /* 0x3f80000002037423 */ /* 0x001fc80000000819 */
[----:B------:R-:W-:Y:S01]  /*0d10*/  FFMA R7, R2, R3, R2 ;  /* 0x0000000302077223 */ /* 0x000fe20000000002 */
[C---:B-----5:R-:W-:Y:S01]  /*0d20*/  FMUL R2, R14.reuse, R27 ;  /* 0x0000001b0e027220 */ /* 0x060fe20000400000 */
[-C--:B------:R-:W-:Y:S01]  /*0d30*/  FMUL R3, R14, R24.reuse ;  /* 0x000000180e037220 */ /* 0x080fe20000400000 */
[C---:B------:R-:W-:Y:S01]  /*0d40*/  FMUL R24, R13.reuse, R24 ;  /* 0x000000180d187220 */ /* 0x040fe20000400000 */
[----:B------:R-:W-:Y:S01]  /*0d50*/  FFMA R8, R4, R7, RZ ;  /* 0x0000000704087223 */ /* 0x000fe200000000ff */
[-C--:B------:R-:W-:Y:S01]  /*0d60*/  FFMA R21, R13, R0.reuse, -R2 ;  /* 0x000000000d157223 */ /* 0x080fe20000000802 */
[C---:B------:R-:W-:Y:S01]  /*0d70*/  FFMA R2, R12.reuse, R0, -R3 ;  /* 0x000000000c027223 */ /* 0x040fe20000000803 */
[----:B------:R-:W-:Y:S01]  /*0d80*/  FFMA R27, R12, R27, -R24 ;  /* 0x0000001b0c1b7223 */ /* 0x000fe20000000818 */
[----:B------:R-:W-:-:S04]  /*0d90*/  FFMA R9, R8, -R25, R4 ;  /* 0x8000001908097223 */ /* 0x000fc80000000004 */
[----:B------:R-:W-:Y:S01]  /*0da0*/  FFMA R0, R7, R9, R8 ;  /* 0x0000000907007223 */ /* 0x000fe20000000008 */
[----:B-1----:R-:W-:Y:S06]  /*0db0*/  @!P0 BRA `(.L_x_20) ;  /* 0x0000000000108947 */ /* 0x002fec0003800000 */
[----:B------:R-:W-:Y:S02]  /*0dc0*/  MOV R19, R4 ;  /* 0x0000000400137202 */ /* 0x000fe40000000f00 */
[----:B------:R-:W-:Y:S02]  /*0dd0*/  MOV R20, R25 ;  /* 0x0000001900147202 */ /* 0x000fe40000000f00 */
[----:B------:R-:W-:-:S07]  /*0de0*/  MOV R8, 0xe00 ;  /* 0x00000e0000087802 */ /* 0x000fce0000000f00 */
[----:B------:R-:W-:Y:S05]  /*0df0*/  CALL.REL.NOINC `($__internal_0_$__cuda_sm3x_div_rn_noftz_f32_slowpath) ;  /* 0x0000000000fc7944 */ /* 0x000fea0003c00000 */
.L_x_20:
[----:B------:R-:W-:Y:S05]  /*0e00*/  BSYNC.RECONVERGENT B2 ;  /* 0x0000000000027941 */ /* 0x000fea0003800200 */
.L_x_19:
[----:B------:R-:W0:Y:S01]  /*0e10*/  MUFU.RCP R8, R25 ;  /* 0x0000001900087308 */ /* 0x000e220000001000 */
[----:B------:R-:W-:Y:S01]  /*0e20*/  BSSY.RECONVERGENT B2, `(.L_x_21) ;  /* 0x000000d000027945 */ /* 0x000fe20003800200 */
[----:B------:R-:W-:-:S06]  /*0e30*/  FADD R21, R21, -R0 ;  /* 0x8000000015157221 */ /* 0x000fcc0000000000 */
        /* <DEDUP_REMOVED lines=10> */
[----:B------:R-:W-:Y:S05]  /*0ee0*/  CALL.REL.NOINC `($__internal_0_$__cuda_sm3x_div_rn_noftz_f32_slowpath) ;  /* 0x0000000000c07944 */ /* 0x000fea0003c00000 */
.L_x_22:
[----:B------:R-:W-:Y:S05]  /*0ef0*/  BSYNC.RECONVERGENT B2 ;  /* 0x0000000000027941 */ /* 0x000fea0003800200 */
.L_x_21:
        /* <DEDUP_REMOVED lines=14> */
.L_x_24:
[----:B------:R-:W-:Y:S05]  /*0fe0*/  BSYNC.RECONVERGENT B2 ;  /* 0x0000000000027941 */ /* 0x000fea0003800200 */
.L_x_23:
[----:B------:R-:W0:Y:S01]  /*0ff0*/  LDCU UR6, c[0x0][0x39c] ;  /* 0x00007380ff0677ac */ /* 0x000e220008000800 */
[----:B------:R-:W1:Y:S01]  /*1000*/  F2F.F64.F32 R24, R21 ;  /* 0x0000001500187310 */ /* 0x000e620000201800 */
[----:B------:R-:W-:-:S07]  /*1010*/  FADD R3, R27, -R0 ;  /* 0x800000001b037221 */ /* 0x000fce0000000000 */
[----:B------:R-:W2:Y:S01]  /*1020*/  F2F.F64.F32 R22, R2 ;  /* 0x0000000200167310 */ /* 0x000ea20000201800 */
[----:B-1----:R-:W-:-:S07]  /*1030*/  DMUL R24, R24, 0.5 ;  /* 0x3fe0000018187828 */ /* 0x002fce0000000000 */
[----:B------:R-:W1:Y:S01]  /*1040*/  F2F.F64.F32 R26, R3 ;  /* 0x00000003001a7310 */ /* 0x000e620000201800 */
[----:B0-----:R-:W-:Y:S01]  /*1050*/  FFMA R7, R12, UR6, R4 ;  /* 0x000000060c077c23 */ /* 0x001fe20008000004 */
[----:B------:R-:W-:Y:S01]  /*1060*/  FFMA R0, R13, UR6, R5 ;  /* 0x000000060d007c23 */ /* 0x000fe20008000005 */
[----:B------:R-:W-:Y:S01]  /*1070*/  FFMA R15, R14, UR6, R6 ;  /* 0x000000060e0f7c23 */ /* 0x000fe20008000006 */
[----:B------:R-:W-:Y:S01]  /*1080*/  FFMA R12, R21, UR6, R12 ;  /* 0x00000006150c7c23 */ /* 0x000fe2000800000c */
[----:B------:R-:W-:Y:S01]  /*1090*/  FFMA R13, R2, UR6, R13 ;  /* 0x00000006020d7c23 */ /* 0x000fe2000800000d */
[----:B------:R-:W-:Y:S01]  /*10a0*/  FFMA R14, R3, UR6, R14 ;  /* 0x00000006030e7c23 */ /* 0x000fe2000800000e */
[----:B--2---:R-:W-:Y:S01]  /*10b0*/  DMUL R22, R22, 0.5 ;  /* 0x3fe0000016167828 */ /* 0x004fe20000000000 */
[----:B------:R-:W0:Y:S01]  /*10c0*/  F2F.F64.F32 R8, UR6 ;  /* 0x0000000600087d10 */ /* 0x000e220008201800 */
[----:B-1----:R-:W-:-:S07]  /*10d0*/  DMUL R26, R26, 0.5 ;  /* 0x3fe000001a1a7828 */ /* 0x002fce0000000000 */
[----:B------:R-:W1:Y:S01]  /*10e0*/  F2F.F64.F32 R18, R7 ;  /* 0x0000000700127310 */ /* 0x000e620000201800 */
[----:B0-----:R-:W-:-:S07]  /*10f0*/  DMUL R4, R24, R8 ;  /* 0x0000000818047228 */ /* 0x001fce0000000000 */
[----:B------:R0:W2:Y:S01]  /*1100*/  F2F.F64.F32 R6, R15 ;  /* 0x0000000f00067310 */ /* 0x0000a20000201800 */
[C---:B------:R-:W-:Y:S02]  /*1110*/  DMUL R22, R8.reuse, R22 ;  /* 0x0000001608167228 */ /* 0x040fe40000000000 */
[C---:B------:R-:W-:Y:S02]  /*1120*/  DMUL R26, R8.reuse, R26 ;  /* 0x0000001a081a7228 */ /* 0x040fe40000000000 */
[----:B-1----:R-:W-:-:S03]  /*1130*/  DFMA R18, R8, R4, R18 ;  /* 0x000000040812722b */ /* 0x002fc60000000012 */
[----:B------:R-:W1:Y:S01]  /*1140*/  F2F.F64.F32 R24, R0 ;  /* 0x0000000000187310 */ /* 0x000e620000201800 */
[----:B0-----:R-:W-:Y:S02]  /*1150*/  HFMA2 R15, -RZ, RZ, 0, 0 ;  /* 0x00000000ff0f7431 */ /* 0x001fe400000001ff */
[----:B--2---:R-:W-:-:S05]  /*1160*/  DFMA R26, R8, R26, R6 ;  /* 0x0000001a081a722b */ /* 0x004fca0000000006 */
[----:B------:R-:W-:Y:S01]  /*1170*/  F2F.F32.F64 R4, R18 ;  /* 0x0000001200047310 */ /* 0x000fe20000301000 */
[----:B------:R-:W-:Y:S01]  /*1180*/  MOV R7, 0x3f800000 ;  /* 0x3f80000000077802 */ /* 0x000fe20000000f00 */
[----:B-1----:R-:W-:-:S06]  /*1190*/  DFMA R22, R8, R22, R24 ;  /* 0x000000160816722b */ /* 0x002fcc0000000018 */
[----:B------:R-:W-:Y:S08]  /*11a0*/  F2F.F32.F64 R6, R26 ;  /* 0x0000001a00067310 */ /* 0x000ff00000301000 */
[----:B------:R-:W0:Y:S02]  /*11b0*/  F2F.F32.F64 R5, R22 ;  /* 0x0000001600057310 */ /* 0x000e240000301000 */
[----:B0-----:R-:W-:Y:S04]  /*11c0*/  STG.E.128 desc[UR4][R10.64], R4 ;  /* 0x000000040a007986 */ /* 0x001fe8000c101d04 */
[----:B------:R-:W-:Y:S01]  /*11d0*/  STG.E.128 desc[UR4][R16.64], R12 ;  /* 0x0000000c10007986 */ /* 0x000fe2000c101d04 */
[----:B------:R-:W-:Y:S05]  /*11e0*/  EXIT ;  /* 0x000000000000794d */ /* 0x000fea0003800000 */
        .weak           $__internal_0_$__cuda_sm3x_div_rn_noftz_f32_slowpath
        .type           $__internal_0_$__cuda_sm3x_div_rn_noftz_f32_slowpath,@function
        .size           $__internal_0_$__cuda_sm3x_div_rn_noftz_f32_slowpath,(.L_x_80 - $__internal_0_$__cuda_sm3x_div_rn_noftz_f32_slowpath)
$__internal_0_$__cuda_sm3x_div_rn_noftz_f32_slowpath:
[----:B------:R-:W-:Y:S01]  /*11f0*/  SHF.R.U32.HI R3, RZ, 0x17, R20 ;  /* 0x00000017ff037819 */ /* 0x000fe20000011614 */
[----:B------:R-:W-:Y:S01]  /*1200*/  BSSY.RECONVERGENT B0, `(.L_x_25) ;  /* 0x0000062000007945 */ /* 0x000fe20003800200 */
[----:B------:R-:W-:Y:S02]  /*1210*/  SHF.R.U32.HI R18, RZ, 0x17, R19 ;  /* 0x00000017ff127819 */ /* 0x000fe40000011613 */
[----:B------:R-:W-:Y:S02]  /*1220*/  LOP3.LUT R3, R3, 0xff, RZ, 0xc0, !PT ;  /* 0x000000ff03037812 */ /* 0x000fe400078ec0ff */
[----:B------:R-:W-:Y:S02]  /*1230*/  LOP3.LUT R18, R18, 0xff, RZ, 0xc0, !PT ;  /* 0x000000ff12127812 */ /* 0x000fe400078ec0ff */
[----:B------:R-:W-:Y:S02]  /*1240*/  IADD3 R0, PT, PT, R3, -0x1, RZ ;  /* 0xffffffff03007810 */ /* 0x000fe40007ffe0ff */
[----:B------:R-:W-:-:S02]  /*1250*/  IADD3 R9, PT, PT, R18, -0x1, RZ ;  /* 0xffffffff12097810 */ /* 0x000fc40007ffe0ff */
[----:B------:R-:W-:-:S04]  /*1260*/  ISETP.GT.U32.AND P0, PT, R0, 0xfd, PT ;  /* 0x000000fd0000780c */ /* 0x000fc80003f04070 */
[----:B------:R-:W-:-:S13]  /*1270*/  ISETP.GT.U32.OR P0, PT, R9, 0xfd, P0 ;  /* 0x000000fd0900780c */ /* 0x000fda0000704470 */
[----:B------:R-:W-:Y:S01]  /*1280*/  @!P0 MOV R7, RZ ;  /* 0x000000ff00078202 */ /* 0x000fe20000000f00 */
[----:B------:R-:W-:Y:S06]  /*1290*/  @!P0 BRA `(.L_x_26) ;  /* 0x00000000005c8947 */ /* 0x000fec0003800000 */
[----:B------:R-:W-:Y:S02]  /*12a0*/  FSETP.GTU.FTZ.AND P0, PT, |R19|, +INF , PT ;  /* 0x7f8000001300780b */ /* 0x000fe40003f1c200 */
[----:B------:R-:W-:-:S04]  /*12b0*/  FSETP.GTU.FTZ.AND P1, PT, |R20|, +INF , PT ;  /* 0x7f8000001400780b */ /* 0x000fc80003f3c200 */
[----:B------:R-:W-:-:S13]  /*12c0*/  PLOP3.LUT P0, PT, P0, P1, PT, 0xf8, 0x8f ;  /* 0x00000000008f781c */ /* 0x000fda0000703f70 */
[----:B------:R-:W-:Y:S05]  /*12d0*/  @P0 BRA `(.L_x_27) ;  /* 0x00000004004c0947 */ /* 0x000fea0003800000 */
[----:B------:R-:W-:-:S13]  /*12e0*/  LOP3.LUT P0, RZ, R20, 0x7fffffff, R19, 0xc8, !PT ;  /* 0x7fffffff14ff7812 */ /* 0x000fda000780c813 */
[----:B------:R-:W-:Y:S05]  /*12f0*/  @!P0 BRA `(.L_x_28) ;  /* 0x00000004003c8947 */ /* 0x000fea0003800000 */
[C---:B------:R-:W-:Y:S02]  /*1300*/  FSETP.NEU.FTZ.AND P2, PT, |R19|.reuse, +INF , PT ;  /* 0x7f8000001300780b */ /* 0x040fe40003f5d200 */
[----:B------:R-:W-:Y:S02]  /*1310*/  FSETP.NEU.FTZ.AND P1, PT, |R20|, +INF , PT ;  /* 0x7f8000001400780b */ /* 0x000fe40003f3d200 */
[----:B------:R-:W-:-:S11]  /*1320*/  FSETP.NEU.FTZ.AND P0, PT, |R19|, +INF , PT ;  /* 0x7f8000001300780b */ /* 0x000fd60003f1d200 */
[----:B------:R-:W-:Y:S05]  /*1330*/  @!P1 BRA !P2, `(.L_x_28) ;  /* 0x00000004002c9947 */ /* 0x000fea0005000000 */
[----:B------:R-:W-:-:S04]  /*1340*/  LOP3.LUT P2, RZ, R19, 0x7fffffff, RZ, 0xc0, !PT ;  /* 0x7fffffff13ff7812 */ /* 0x000fc8000784c0ff */
[----:B------:R-:W-:-:S13]  /*1350*/  PLOP3.LUT P1, PT, P1, P2, PT, 0x2f, 0xf2 ;  /* 0x0000000000f2781c */ /* 0x000fda0000f24577 */
[----:B------:R-:W-:Y:S05]  /*1360*/  @P1 BRA `(.L_x_29) ;  /* 0x0000000400181947 */ /* 0x000fea0003800000 */
[----:B------:R-:W-:-:S04]  /*1370*/  LOP3.LUT P1, RZ, R20, 0x7fffffff, RZ, 0xc0, !PT ;  /* 0x7fffffff14ff7812 */ /* 0x000fc8000782c0ff */
[----:B------:R-:W-:-:S13]  /*1380*/  PLOP3.LUT P0, PT, P0, P1, PT, 0x2f, 0xf2 ;  /* 0x0000000000f2781c */ /* 0x000fda0000702577 */
[----:B------:R-:W-:Y:S05]  /*1390*/  @P0 BRA `(.L_x_30) ;  /* 0x0000000400000947 */ /* 0x000fea0003800000 */
[----:B------:R-:W-:Y:S02]  /*13a0*/  ISETP.GE.AND P0, PT, R9, RZ, PT ;  /* 0x000000ff0900720c */ /* 0x000fe40003f06270 */
[----:B------:R-:W-:-:S11]  /*13b0*/  ISETP.GE.AND P1, PT, R0, RZ, PT ;  /* 0x000000ff0000720c */ /* 0x000fd60003f26270 */
[----:B------:R-:W-:Y:S01]  /*13c0*/  @P0 MOV R7, RZ ;  /* 0x000000ff00070202 */ /* 0x000fe20000000f00 */
[----:B------:R-:W-:Y:S01]  /*13d0*/  @!P0 FFMA R19, R19, 1.84467440737095516160e+19, RZ ;  /* 0x5f80000013138823 */ /* 0x000fe200000000ff */
[----:B------:R-:W-:Y:S01]  /*13e0*/  @!P0 MOV R7, 0xffffffc0 ;  /* 0xffffffc000078802 */ /* 0x000fe20000000f00 */
[----:B------:R-:W-:-:S03]  /*13f0*/  @!P1 FFMA R20, R20, 1.84467440737095516160e+19, RZ ;  /* 0x5f80000014149823 */ /* 0x000fc600000000ff */
[----:B------:R-:W-:-:S07]  /*1400*/  @!P1 IADD3 R7, PT, PT, R7, 0x40, RZ ;  /* 0x0000004007079810 */ /* 0x000fce0007ffe0ff */
.L_x_26:
[----:B------:R-:W-:Y:S01]  /*1410*/  LEA R9, R3, 0xc0800000, 0x17 ;  /* 0xc080000003097811 */ /* 0x000fe200078eb8ff */
[----:B------:R-:W-:Y:S01]  /*1420*/  BSSY.RECONVERGENT B1, `(.L_x_31) ;  /* 0x0000036000017945 */ /* 0x000fe20003800200 */
[----:B------:R-:W-:Y:S02]  /*1430*/  IADD3 R18, PT, PT, R18, -0x7f, RZ ;  /* 0xffffff8112127810 */ /* 0x000fe40007ffe0ff */
[----:B------:R-:W-:-:S03]  /*1440*/  IADD3 R26, PT, PT, -R9, R20, RZ ;  /* 0x00000014091a7210 */ /* 0x000fc60007ffe1ff */
[----:B------:R-:W-:Y:S01]  /*1450*/  IMAD R0, R18, -0x800000, R19 ;  /* 0xff80000012007824 */ /* 0x000fe200078e0213 */
[----:B------:R-:W0:Y:S01]  /*1460*/  MUFU.RCP R20, R26 ;  /* 0x0000001a00147308 */ /* 0x000e220000001000 */
[----:B------:R-:W-:Y:S01]  /*1470*/  FADD.FTZ R9, -R26, -RZ ;  /* 0x800000ff1a097221 */ /* 0x000fe20000010100 */
[----:B------:R-:W-:-:S04]  /*1480*/  IADD3 R18, PT, PT, R18, 0x7f, -R3 ;  /* 0x0000007f12127810 */ /* 0x000fc80007ffe803 */
[----:B------:R-:W-:Y:S01]  /*1490*/  IADD3 R7, PT, PT, R18, R7, RZ ;  /* 0x0000000712077210 */ /* 0x000fe20007ffe0ff */
[----:B0-----:R-:W-:-:S04]  /*14a0*/  FFMA R15, R20, R9, 1 ;  /* 0x3f800000140f7423 */ /* 0x001fc80000000009 */
[----:B------:R-:W-:-:S04]  /*14b0*/  FFMA R15, R20, R15, R20 ;  /* 0x0000000f140f7223 */ /* 0x000fc80000000014 */
[----:B------:R-:W-:-:S04]  /*14c0*/  FFMA R20, R0, R15, RZ ;  /* 0x0000000f00147223 */ /* 0x000fc800000000ff */
[----:B------:R-:W-:-:S04]  /*14d0*/  FFMA R19, R9, R20, R0 ;  /* 0x0000001409137223 */ /* 0x000fc80000000000 */
[----:B------:R-:W-:-:S04]  /*14e0*/  FFMA R20, R15, R19, R20 ;  /* 0x000000130f147223 */ /* 0x000fc80000000014 */
[----:B------:R-:W-:-:S04]  /*14f0*/  FFMA R9, R9, R20, R0 ;  /* 0x0000001409097223 */ /* 0x000fc80000000000 */
[----:B------:R-:W-:-:S05]  /*1500*/  FFMA R0, R15, R9, R20 ;  /* 0x000000090f007223 */ /* 0x000fca0000000014 */
[----:B------:R-:W-:-:S04]  /*1510*/  SHF.R.U32.HI R3, RZ, 0x17, R0 ;  /* 0x00000017ff037819 */ /* 0x000fc80000011600 */
[----:B------:R-:W-:-:S04]  /*1520*/  LOP3.LUT R18, R3, 0xff, RZ, 0xc0, !PT ;  /* 0x000000ff03127812 */ /* 0x000fc800078ec0ff */
[----:B------:R-:W-:-:S04]  /*1530*/  IADD3 R3, PT, PT, R18, R7, RZ ;  /* 0x0000000712037210 */ /* 0x000fc80007ffe0ff */
[----:B------:R-:W-:-:S04]  /*1540*/  IADD3 R18, PT, PT, R3, -0x1, RZ ;  /* 0xffffffff03127810 */ /* 0x000fc80007ffe0ff */
[----:B------:R-:W-:-:S13]  /*1550*/  ISETP.GE.U32.AND P0, PT, R18, 0xfe, PT ;  /* 0x000000fe1200780c */ /* 0x000fda0003f06070 */
[----:B------:R-:W-:Y:S05]  /*1560*/  @!P0 BRA `(.L_x_32) ;  /* 0x0000000000808947 */ /* 0x000fea0003800000 */
[----:B------:R-:W-:-:S13]  /*1570*/  ISETP.GT.AND P0, PT, R3, 0xfe, PT ;  /* 0x000000fe0300780c */ /* 0x000fda0003f04270 */
[----:B------:R-:W-:Y:S05]  /*1580*/  @P0 BRA `(.L_x_33) ;  /* 0x00000000006c0947 */ /* 0x000fea0003800000 */
[----:B------:R-:W-:-:S13]  /*1590*/  ISETP.GE.AND P0, PT, R3, 0x1, PT ;  /* 0x000000010300780c */ /* 0x000fda0003f06270 */
[----:B------:R-:W-:Y:S05]  /*15a0*/  @P0 BRA `(.L_x_34) ;  /* 0x0000000000740947 */ /* 0x000fea0003800000 */
[----:B------:R-:W-:Y:S02]  /*15b0*/  ISETP.GE.AND P0, PT, R3, -0x18, PT ;  /* 0xffffffe80300780c */ /* 0x000fe40003f06270 */
[----:B------:R-:W-:-:S11]  /*15c0*/  LOP3.LUT R0, R0, 0x80000000, RZ, 0xc0, !PT ;  /* 0x8000000000007812 */ /* 0x000fd600078ec0ff */
[----:B------:R-:W-:Y:S05]  /*15d0*/  @!P0 BRA `(.L_x_34) ;  /* 0x0000000000688947 */ /* 0x000fea0003800000 */
[CCC-:B------:R-:W-:Y:S01]  /*15e0*/  FFMA.RZ R7, R15.reuse, R9.reuse, R20.reuse ;  /* 0x000000090f077223 */ /* 0x1c0fe2000000c014 */
[CCC-:B------:R-:W-:Y:S01]  /*15f0*/  FFMA.RP R18, R15.reuse, R9.reuse, R20.reuse ;  /* 0x000000090f127223 */ /* 0x1c0fe20000008014 */
[----:B------:R-:W-:Y:S01]  /*1600*/  FFMA.RM R15, R15, R9, R20 ;  /* 0x000000090f0f7223 */ /* 0x000fe20000004014 */
[----:B------:R-:W-:Y:S02]  /*1610*/  IADD3 R9, PT, PT, R3, 0x20, RZ ;  /* 0x0000002003097810 */ /* 0x000fe40007ffe0ff */
[----:B------:R-:W-:Y:S02]  /*1620*/  LOP3.LUT R7, R7, 0x7fffff, RZ, 0xc0, !PT ;  /* 0x007fffff07077812 */ /* 0x000fe400078ec0ff */
[----:B------:R-:W-:Y:S02]  /*1630*/  ISETP.NE.AND P2, PT, R3, RZ, PT ;  /* 0x000000ff0300720c */ /* 0x000fe40003f45270 */
[----:B------:R-:W-:Y:S02]  /*1640*/  LOP3.LUT R20, R7, 0x800000, RZ, 0xfc, !PT ;  /* 0x0080000007147812 */ /* 0x000fe400078efcff */
[----:B------:R-:W-:-:S02]  /*1650*/  ISETP.NE.AND P1, PT, R3, RZ, PT ;  /* 0x000000ff0300720c */ /* 0x000fc40003f25270 */
[----:B------:R-:W-:Y:S02]  /*1660*/  IADD3 R3, PT, PT, -R3, RZ, RZ ;  /* 0x000000ff03037210 */ /* 0x000fe40007ffe1ff */
[----:B------:R-:W-:Y:S02]  /*1670*/  SHF.L.U32 R9, R20, R9, RZ ;  /* 0x0000000914097219 */ /* 0x000fe400000006ff */
[----:B------:R-:W-:Y:S02]  /*1680*/  FSETP.NEU.FTZ.AND P0, PT, R18, R15, PT ;  /* 0x0000000f1200720b */ /* 0x000fe40003f1d000 */
[----:B------:R-:W-:Y:S02]  /*1690*/  SEL R3, R3, RZ, P2 ;  /* 0x000000ff03037207 */ /* 0x000fe40001000000 */
[----:B------:R-:W-:Y:S02]  /*16a0*/  ISETP.NE.AND P1, PT, R9, RZ, P1 ;  /* 0x000000ff0900720c */ /* 0x000fe40000f25270 */
[----:B------:R-:W-:-:S02]  /*16b0*/  SHF.R.U32.HI R20, RZ, R3, R20 ;  /* 0x00000003ff147219 */ /* 0x000fc40000011614 */
[----:B------:R-:W-:Y:S02]  /*16c0*/  PLOP3.LUT P0, PT, P0, P1, PT, 0xf8, 0x8f ;  /* 0x00000000008f781c */ /* 0x000fe40000703f70 */
[----:B------:R-:W-:Y:S02]  /*16d0*/  SHF.R.U32.HI R7, RZ, 0x1, R20 ;  /* 0x00000001ff077819 */ /* 0x000fe40000011614 */
[----:B------:R-:W-:-:S04]  /*16e0*/  SEL R18, RZ, 0x1, !P0 ;  /* 0x00000001ff127807 */ /* 0x000fc80004000000 */
[----:B------:R-:W-:-:S04]  /*16f0*/  LOP3.LUT R3, R18, 0x1, R7, 0xf8, !PT ;  /* 0x0000000112037812 */ /* 0x000fc800078ef807 */
[----:B------:R-:W-:-:S04]  /*1700*/  LOP3.LUT R20, R3, R20, RZ, 0xc0, !PT ;  /* 0x0000001403147212 */ /* 0x000fc800078ec0ff */
[----:B------:R-:W-:-:S04]  /*1710*/  IADD3 R7, PT, PT, R7, R20, RZ ;  /* 0x0000001407077210 */ /* 0x000fc80007ffe0ff */
[----:B------:R-:W-:Y:S01]  /*1720*/  LOP3.LUT R0, R7, R0, RZ, 0xfc, !PT ;  /* 0x0000000007007212 */ /* 0x000fe200078efcff */
[----:B------:R-:W-:Y:S06]  /*1730*/  BRA `(.L_x_34) ;  /* 0x0000000000107947 */ /* 0x000fec0003800000 */
.L_x_33:
[----:B------:R-:W-:-:S04]  /*1740*/  LOP3.LUT R0, R0, 0x80000000, RZ, 0xc0, !PT ;  /* 0x8000000000007812 */ /* 0x000fc800078ec0ff */
[----:B------:R-:W-:Y:S01]  /*1750*/  LOP3.LUT R0, R0, 0x7f800000, RZ, 0xfc, !PT ;  /* 0x7f80000000007812 */ /* 0x000fe200078efcff */
[----:B------:R-:W-:Y:S06]  /*1760*/  BRA `(.L_x_34) ;  /* 0x0000000000047947 */ /* 0x000fec0003800000 */
.L_x_32:
[----:B------:R-:W-:-:S07]  /*1770*/  LEA R0, R7, R0, 0x17 ;  /* 0x0000000007007211 */ /* 0x000fce00078eb8ff */
.L_x_34:
[----:B------:R-:W-:Y:S05]  /*1780*/  BSYNC.RECONVERGENT B1 ;  /* 0x0000000000017941 */ /* 0x000fea0003800200 */
.L_x_31:
[----:B------:R-:W-:Y:S05]  /*1790*/  BRA `(.L_x_35) ;  /* 0x0000000000207947 */ /* 0x000fea0003800000 */
.L_x_30:
[----:B------:R-:W-:-:S04]  /*17a0*/  LOP3.LUT R19, R20, 0x80000000, R19, 0x48, !PT ;  /* 0x8000000014137812 */ /* 0x000fc800078e4813 */
[----:B------:R-:W-:Y:S01]  /*17b0*/  LOP3.LUT R0, R19, 0x7f800000, RZ, 0xfc, !PT ;  /* 0x7f80000013007812 */ /* 0x000fe200078efcff */
[----:B------:R-:W-:Y:S06]  /*17c0*/  BRA `(.L_x_35) ;  /* 0x0000000000147947 */ /* 0x000fec0003800000 */
.L_x_29:
[----:B------:R-:W-:Y:S01]  /*17d0*/  LOP3.LUT R0, R20, 0x80000000, R19, 0x48, !PT ;  /* 0x8000000014007812 */ /* 0x000fe200078e4813 */
[----:B------:R-:W-:Y:S06]  /*17e0*/  BRA `(.L_x_35) ;  /* 0x00000000000c7947 */ /* 0x000fec0003800000 */
.L_x_28:
[----:B------:R-:W0:Y:S01]  /*17f0*/  MUFU.RSQ R0, -QNAN ;  /* 0xffc0000000007908 */ /* 0x000e220000001400 */
[----:B------:R-:W-:Y:S05]  /*1800*/  BRA `(.L_x_35) ;  /* 0x0000000000047947 */ /* 0x000fea0003800000 */
.L_x_27:
[----:B------:R-:W-:-:S07]  /*1810*/  FADD.FTZ R0, R19, R20 ;  /* 0x0000001413007221 */ /* 0x000fce0000010000 */
.L_x_35:
[----:B------:R-:W-:Y:S05]  /*1820*/  BSYNC.RECONVERGENT B0 ;  /* 0x0000000000007941 */ /* 0x000fea0003800200 */
.L_x_25:
[----:B------:R-:W-:-:S04]  /*1830*/  HFMA2 R9, -RZ, RZ, 0, 0 ;  /* 0x00000000ff097431 */ /* 0x000fc800000001ff */
[----:B0-----:R-:W-:Y:S05]  /*1840*/  RET.REL.NODEC R8 `(_Z9kernel_EMP6float4S0_jjjfb) ;  /* 0xffffffe408ec7950 */ /* 0x001fea0003c3ffff */
.L_x_36:
[----:B------:R-:W-:-:S00]  /*1850*/  BRA `(.L_x_36) ;  /* 0xfffffffc00fc7947 */ /* 0x000fc0000383ffff */
[----:B------:R-:W-:-:S00]  /*1860*/  NOP ;  /* 0x0000000000007918 */ /* 0x000fc00000000000 */
        /* <DEDUP_REMOVED lines=9> */
.L_x_80:


//--------------------- .text._Z6kernelP6float4S0_jjjfb --------------------------
	.section	.text._Z6kernelP6float4S0_jjjfb,"ax",@progbits
	.align	128
        .global         _Z6kernelP6float4S0_jjjfb
        .type           _Z6kernelP6float4S0_jjjfb,@function
        .size           _Z6kernelP6float4S0_jjjfb,(.L_x_81 - _Z6kernelP6float4S0_jjjfb)
        .other          _Z6kernelP6float4S0_jjjfb,@"STO_CUDA_ENTRY STV_DEFAULT"
_Z6kernelP6float4S0_jjjfb:
.text._Z6kernelP6float4S0_jjjfb:
[----:B------:R-:W-:Y:S01]  /*0000*/  LDC R1, c[0x0][0x37c] ;  /* 0x0000df00ff017b82 */ /* 0x000fe20000000800 */
[----:B------:R-:W0:Y:S01]  /*0010*/  LDCU.U8 UR4, c[0x0][0x3a0] ;  /* 0x00007400ff0477ac */ /* 0x000e220008000000 */
[----:B------:R-:W1:Y:S06]  /*0020*/  S2R R3, SR_TID.X ;  /* 0x0000000000037919 */ /* 0x000e6c0000002100 */
[----:B------:R-:W1:Y:S01]  /*0030*/  LDC R4, c[0x0][0x360] ;  /* 0x0000d800ff047b82 */ /* 0x000e620000000800 */
[----:B------:R-:W2:Y:S01]  /*0040*/  LDCU.64 UR6, c[0x0][0x358] ;  /* 0x00006b00ff0677ac */ /* 0x000ea20008000a00 */
[----:B------:R-:W3:Y:S01]  /*0050*/  S2R R0, SR_TID.Y ;  /* 0x0000000000007919 */ /* 0x000ee20000002200 */
[----:B------:R-:W4:Y:S05]  /*0060*/  S2R R5, SR_TID.Z ;  /* 0x0000000000057919 */ /* 0x000f2a0000002300 */
[----:B------:R-:W3:Y:S08]  /*0070*/  LDC R7, c[0x0][0x364] ;  /* 0x0000d900ff077b82 */ /* 0x000ef00000000800 */
[----:B------:R-:W1:Y:S01]  /*0080*/  S2UR UR5, SR_CTAID.X ;  /* 0x00000000000579c3 */ /* 0x000e620000002500 */
[----:B0-----:R-:W-:-:S04]  /*0090*/  UPRMT UR4, UR4, 0x8880, URZ ;  /* 0x0000888004047896 */ /* 0x001fc800080000ff */
[----:B------:R-:W-:-:S03]  /*00a0*/  UISETP.NE.AND UP0, UPT, UR4, URZ, UPT ;  /* 0x000000ff0400728c */ /* 0x000fc6000bf05270 */
[----:B------:R-:W3:Y:S08]  /*00b0*/  S2UR UR8, SR_CTAID.Y ;  /* 0x00000000000879c3 */ /* 0x000ef00000002600 */
[----:B------:R-:W4:Y:S08]  /*00c0*/  S2UR UR9, SR_CTAID.Z ;  /* 0x00000000000979c3 */ /* 0x000f300000002700 */
[----:B------:R-:W4:Y:S01]  /*00d0*/  LDC R6, c[0x0][0x368] ;  /* 0x0000da00ff067b82 */ /* 0x000f220000000800 */
[----:B-1----:R-:W-:-:S02]  /*00e0*/  IMAD R4, R4, UR5, R3 ;  /* 0x0000000504047c24 */ /* 0x002fc4000f8e0203 */
[----:B---3--:R-:W-:Y:S02]  /*00f0*/  IMAD R7, R7, UR8, R0 ;  /* 0x0000000807077c24 */ /* 0x008fe4000f8e0200 */
[----:B----4-:R-:W-:Y:S01]  /*0100*/  IMAD R6, R6, UR9, R5 ;  /* 0x0000000906067c24 */ /* 0x010fe2000f8e0205 */
[----:B--2---:R-:W-:Y:S06]  /*0110*/  BRA.U !UP0, `(.L_x_37) ;  /* 0x0000000508187547 */ /* 0x004fec000b800000 */
        /* <DEDUP_REMOVED lines=13> */
[----:B------:R-:W-:Y:S05]  /*01f0*/  CALL.REL.NOINC `($__internal_1_$__cuda_sm3x_div_rn_noftz_f32_slowpath) ;  /* 0x0000000800487944 */ /* 0x000fea0003c00000 */
[----:B------:R-:W-:-:S07]  /*0200*/  MOV R5, R0 ;  /* 0x0000000000057202 */ /* 0x000fce0000000f00 */
.L_x_39:
[----:B------:R-:W-:Y:S05]  /*0210*/  BSYNC.RECONVERGENT B0 ;  /* 0x0000000000007941 */ /* 0x000fea0003800200 */
.L_x_38:
[----:B------:R-:W0:Y:S01]  /*0220*/  LDCU UR4, c[0x0][0x394] ;  /* 0x00007280ff0477ac */ /* 0x000e220008000800 */
[----:B------:R-:W-:Y:S01]  /*0230*/  I2FP.F32.U32 R0, R7 ;  /* 0x0000000700007245 */ /* 0x000fe20000201000 */
[----:B------:R-:W-:Y:S01]  /*0240*/  HFMA2 R10, -RZ, RZ, 2, 0 ;  /* 0x40000000ff0a7431 */ /* 0x000fe200000001ff */
[----:B------:R-:W-:Y:S04]  /*0250*/  BSSY.RECONVERGENT B0, `(.L_x_40) ;  /* 0x000000e000007945 */ /* 0x000fe80003800200 */
        /* <DEDUP_REMOVED lines=13> */
.L_x_41:
[----:B------:R-:W-:Y:S05]  /*0330*/  BSYNC.RECONVERGENT B0 ;  /* 0x0000000000007941 */ /* 0x000fea0003800200 */
.L_x_40:
[----:B------:R-:W0:Y:S01]  /*0340*/  LDCU UR4, c[0x0][0x390] ;  /* 0x00007200ff0477ac */ /* 0x000e220008000800 */
[----:B------:R-:W-:Y:S01]  /*0350*/  I2FP.F32.U32 R0, R4 ;  /* 0x0000000400007245 */ /* 0x000fe20000201000 */
[----:B------:R-:W-:Y:S01]  /*0360*/  IMAD.MOV.U32 R11, RZ, RZ, 0x40000000 ;  /* 0x40000000ff0b7424 */ /* 0x000fe200078e00ff */
[----:B------:R-:W-:Y:S03]  /*0370*/  BSSY.RECONVERGENT B0, `(.L_x_42) ;  /* 0x000000e000007945 */ /* 0x000fe60003800200 */
        /* <DEDUP_REMOVED lines=13> */
.L_x_43:
[----:B------:R-:W-:Y:S05]  /*0450*/  BSYNC.RECONVERGENT B0 ;  /* 0x0000000000007941 */ /* 0x000fea0003800200 */
.L_x_42:
[----:B------:R-:W0:Y:S01]  /*0460*/  LDCU UR4, c[0x0][0x398] ;  /* 0x00007300ff0477ac */ /* 0x000e220008000800 */
[----:B------:R-:W1:Y:S01]  /*0470*/  LDC.64 R12, c[0x0][0x380] ;  /* 0x0000e000ff0c7b82 */ /* 0x000e620000000a00 */
[----:B------:R-:W-:Y:S02]  /*0480*/  HFMA2 R0, -RZ, RZ, 2, 0 ;  /* 0x40000000ff007431 */ /* 0x000fe400000001ff */
[----:B------:R-:W-:Y:S01]  /*0490*/  IMAD.MOV.U32 R11, RZ, RZ, 0x40800000 ;  /* 0x40800000ff0b7424 */ /* 0x000fe200078e00ff */
[----:B------:R-:W2:Y:S03]  /*04a0*/  LDCU UR5, c[0x0][0x390] ;  /* 0x00007200ff0577ac */ /* 0x000ea60008000800 */
[-C--:B------:R-:W-:Y:S01]  /*04b0*/  FFMA R10, R5, R11.reuse, 1 ;  /* 0x3f800000050a7423 */ /* 0x080fe2000000000b */
[----:B------:R-:W3:Y:S01]  /*04c0*/  LDC.64 R2, c[0x0][0x388] ;  /* 0x0000e200ff027b82 */ /* 0x000ee20000000a00 */
[----:B------:R-:W-:Y:S01]  /*04d0*/  FFMA R0, R9, R0, -1 ;  /* 0xbf80000009007423 */ /* 0x000fe20000000000 */
[----:B------:R-:W-:-:S03]  /*04e0*/  FFMA R9, R8, R11, 1 ;  /* 0x3f80000008097423 */ /* 0x000fc6000000000b */
[----:B------:R-:W-:Y:S01]  /*04f0*/  FFMA R8, R0, R11, 1 ;  /* 0x3f80000000087423 */ /* 0x000fe2000000000b */
[----:B------:R-:W-:Y:S01]  /*0500*/  MOV R11, 0x3f800000 ;  /* 0x3f800000000b7802 */ /* 0x000fe20000000f00 */
[----:B0-----:R-:W-:-:S04]  /*0510*/  IMAD R7, R4, UR4, R7 ;  /* 0x0000000404077c24 */ /* 0x001fc8000f8e0207 */
[----:B--2---:R-:W-:-:S04]  /*0520*/  IMAD R7, R7, UR5, R6 ;  /* 0x0000000507077c24 */ /* 0x004fc8000f8e0206 */
[----:B-1----:R-:W-:-:S05]  /*0530*/  IMAD.WIDE.U32 R12, R7, 0x10, R12 ;  /* 0x00000010070c7825 */ /* 0x002fca00078e000c */
[----:B------:R-:W-:Y:S01]  /*0540*/  STG.E.128 desc[UR6][R12.64], R8 ;  /* 0x000000080c007986 */ /* 0x000fe2000c101d06 */
[----:B---3--:R-:W-:-:S05]  /*0550*/  IMAD.WIDE.U32 R2, R7, 0x10, R2 ;  /* 0x0000001007027825 */ /* 0x008fca00078e0002 */
[----:B------:R-:W-:Y:S01]  /*0560*/  STG.E.128 desc[UR6][R2.64], RZ ;  /* 0x000000ff02007986 */ /* 0x000fe2000c101d06 */
[----:B------:R-:W-:Y:S05]  /*0570*/  EXIT ;  /* 0x000000000000794d */ /* 0x000fea0003800000 */
.L_x_37:
[----:B------:R-:W0:Y:S01]  /*0580*/  LDCU UR4, c[0x0][0x398] ;  /* 0x00007300ff0477ac */ /* 0x000e220008000800 */
[----:B------:R-:W1:Y:S01]  /*0590*/  LDC.64 R14, c[0x0][0x380] ;  /* 0x0000e000ff0e7b82 */ /* 0x000e620000000a00 */
[----:B------:R-:W2:Y:S07]  /*05a0*/  LDCU UR5, c[0x0][0x390] ;  /* 0x00007200ff0577ac */ /* 0x000eae0008000800 */
[----:B------:R-:W3:Y:S01]  /*05b0*/  LDC.64 R12, c[0x0][0x388] ;  /* 0x0000e200ff0c7b82 */ /* 0x000ee20000000a00 */
[----:B0-----:R-:W-:-:S04]  /*05c0*/  IMAD R7, R4, UR4, R7 ;  /* 0x0000000404077c24 */ /* 0x001fc8000f8e0207 */
[----:B--2---:R-:W-:-:S04]  /*05d0*/  IMAD R3, R7, UR5, R6 ;  /* 0x0000000507037c24 */ /* 0x004fc8000f8e0206 */
[----:B-1----:R-:W-:-:S05]  /*05e0*/  IMAD.WIDE.U32 R14, R3, 0x10, R14 ;  /* 0x00000010030e7825 */ /* 0x002fca00078e000e */
[----:B------:R-:W2:Y:S01]  /*05f0*/  LDG.E.128 R4, desc[UR6][R14.64] ;  /* 0x000000060e047981 */ /* 0x000ea2000c1e1d00 */
[----:B---3--:R-:W-:-:S05]  /*0600*/  IMAD.WIDE.U32 R12, R3, 0x10, R12 ;  /* 0x00000010030c7825 */ /* 0x008fca00078e000c */
[----:B------:R0:W5:Y:S01]  /*0610*/  LDG.E.128 R8, desc[UR6][R12.64] ;  /* 0x000000060c087981 */ /* 0x000162000c1e1d00 */
[----:B------:R-:W-:Y:S01]  /*0620*/  BSSY.RECONVERGENT B0, `(.L_x_44) ;  /* 0x0000012000007945 */ /* 0x000fe20003800200 */
[----:B--2---:R-:W-:-:S04]  /*0630*/  FMUL R3, R5, R5 ;  /* 0x0000000505037220 */ /* 0x004fc80000400000 */
[----:B------:R-:W-:-:S04]  /*0640*/  FFMA R3, R4, R4, R3 ;  /* 0x0000000404037223 */ /* 0x000fc80000000003 */
[----:B------:R-:W-:-:S04]  /*0650*/  FFMA R3, R6, R6, R3 ;  /* 0x0000000606037223 */ /* 0x000fc80000000003 */
[----:B------:R-:W-:-:S04]  /*0660*/  FMUL R17, R3, 1000000 ;  /* 0x4974240003117820 */ /* 0x000fc80000400000 */
[----:B------:R-:W1:Y:S08]  /*0670*/  MUFU.RCP R0, R17 ;  /* 0x0000001100007308 */ /* 0x000e700000001000 */
[----:B------:R-:W2:Y:S01]  /*0680*/  FCHK P0, -R4, R17 ;  /* 0x0000001104007302 */ /* 0x000ea20000000100 */
[----:B-1----:R-:W-:-:S04]  /*0690*/  FFMA R3, -R17, R0, 1 ;  /* 0x3f80000011037423 */ /* 0x002fc80000000100 */
[----:B------:R-:W-:-:S04]  /*06a0*/  FFMA R3, R0, R3, R0 ;  /* 0x0000000300037223 */ /* 0x000fc80000000000 */
[----:B------:R-:W-:-:S04]  /*06b0*/  FFMA R0, -R4, R3, RZ ;  /* 0x0000000304007223 */ /* 0x000fc800000001ff */
[----:B------:R-:W-:-:S04]  /*06c0*/  FFMA R7, -R17, R0, -R4 ;  /* 0x0000000011077223 */ /* 0x000fc80000000904 */
[----:B------:R-:W-:Y:S01]  /*06d0*/  FFMA R7, R3, R7, R0 ;  /* 0x0000000703077223 */ /* 0x000fe20000000000 */
[----:B0-2---:R-:W-:Y:S06]  /*06e0*/  @!P0 BRA `(.L_x_45) ;  /* 0x0000000000148947 */ /* 0x005fec0003800000 */
[----:B------:R-:W-:Y:S01]  /*06f0*/  FADD R0, -R4, -RZ ;  /* 0x800000ff04007221 */ /* 0x000fe20000000100 */
[----:B------:R-:W-:Y:S02]  /*0700*/  MOV R3, R17 ;  /* 0x0000001100037202 */ /* 0x000fe40000000f00 */
[----:B------:R-:W-:-:S07]  /*0710*/  MOV R2, 0x730 ;  /* 0x0000073000027802 */ /* 0x000fce0000000f00 */
[----:B-----5:R-:W-:Y:S05]  /*0720*/  CALL.REL.NOINC `($__internal_1_$__cuda_sm3x_div_rn_noftz_f32_slowpath) ;  /* 0x0000000000fc7944 */ /* 0x020fea0003c00000 */
[----:B------:R-:W-:-:S07]  /*0730*/  IMAD.MOV.U32 R7, RZ, RZ, R0 ;  /* 0x000000ffff077224 */ /* 0x000fce00078e0000 */
.L_x_45:
[----:B------:R-:W-:Y:S05]  /*0740*/  BSYNC.RECONVERGENT B0 ;  /* 0x0000000000007941 */ /* 0x000fea0003800200 */
.L_x_44:
[----:B------:R-:W0:Y:S01]  /*0750*/  MUFU.RCP R0, R17 ;  /* 0x0000001100007308 */ /* 0x000e220000001000 */
[----:B------:R-:W-:Y:S07]  /*0760*/  BSSY.RECONVERGENT B0, `(.L_x_46) ;  /* 0x000000d000007945 */ /* 0x000fee0003800200 */
[----:B------:R-:W1:Y:S01]  /*0770*/  FCHK P0, -R5, R17 ;  /* 0x0000001105007302 */ /* 0x000e620000000100 */
[----:B0-----:R-:W-:-:S04]  /*0780*/  FFMA R3, -R17, R0, 1 ;  /* 0x3f80000011037423 */ /* 0x001fc80000000100 */
[----:B-----5:R-:W-:-:S04]  /*0790*/  FFMA R11, R0, R3, R0 ;  /* 0x00000003000b7223 */ /* 0x020fc80000000000 */
[----:B------:R-:W-:-:S04]  /*07a0*/  FFMA R18, -R5, R11, RZ ;  /* 0x0000000b05127223 */ /* 0x000fc800000001ff */
[----:B------:R-:W-:-:S04]  /*07b0*/  FFMA R3, -R17, R18, -R5 ;  /* 0x0000001211037223 */ /* 0x000fc80000000905 */
[----:B------:R-:W-:Y:S01]  /*07c0*/  FFMA R18, R11, R3, R18 ;  /* 0x000000030b127223 */ /* 0x000fe20000000012 */
[----:B-1----:R-:W-:Y:S06]  /*07d0*/  @!P0 BRA `(.L_x_47) ;  /* 0x0000000000148947 */ /* 0x002fec0003800000 */
[----:B------:R-:W-:Y:S01]  /*07e0*/  FADD R0, -R5, -RZ ;  /* 0x800000ff05007221 */ /* 0x000fe20000000100 */
[----:B------:R-:W-:Y:S02]  /*07f0*/  MOV R3, R17 ;  /* 0x0000001100037202 */ /* 0x000fe40000000f00 */
[----:B------:R-:W-:-:S07]  /*0800*/  MOV R2, 0x820 ;  /* 0x0000082000027802 */ /* 0x000fce0000000f00 */
[----:B------:R-:W-:Y:S05]  /*0810*/  CALL.REL.NOINC `($__internal_1_$__cuda_sm3x_div_rn_noftz_f32_slowpath) ;  /* 0x0000000000c07944 */ /* 0x000fea0003c00000 */
[----:B------:R-:W-:-:S07]  /*0820*/  MOV R18, R0 ;  /* 0x0000000000127202 */ /* 0x000fce0000000f00 */
.L_x_47:
[----:B------:R-:W-:Y:S05]  /*0830*/  BSYNC.RECONVERGENT B0 ;  /* 0x0000000000007941 */ /* 0x000fea0003800200 */
.L_x_46:
[----:B------:R-:W0:Y:S01]  /*0840*/  MUFU.RCP R0, R17 ;  /* 0x0000001100007308 */ /* 0x000e220000001000 */
[----:B------:R-:W-:Y:S07]  /*0850*/  BSSY.RECONVERGENT B0, `(.L_x_48) ;  /* 0x000000d000007945 */ /* 0x000fee0003800200 */
[----:B------:R-:W1:Y:S01]  /*0860*/  FCHK P0, -R6, R17 ;  /* 0x0000001106007302 */ /* 0x000e620000000100 */
[----:B0-----:R-:W-:-:S04]  /*0870*/  FFMA R3, -R17, R0, 1 ;  /* 0x3f80000011037423 */ /* 0x001fc80000000100 */
[----:B------:R-:W-:-:S04]  /*0880*/  FFMA R2, R0, R3, R0 ;  /* 0x0000000300027223 */ /* 0x000fc80000000000 */
[----:B------:R-:W-:-:S04]  /*0890*/  FFMA R11, -R6, R2, RZ ;  /* 0x00000002060b7223 */ /* 0x000fc800000001ff */
[----:B------:R-:W-:-:S04]  /*08a0*/  FFMA R0, -R17, R11, -R6 ;  /* 0x0000000b11007223 */ /* 0x000fc80000000906 */
[----:B------:R-:W-:Y:S01]  /*08b0*/  FFMA R11, R2, R0, R11 ;  /* 0x00000000020b7223 */ /* 0x000fe2000000000b */
[----:B-1----:R-:W-:Y:S06]  /*08c0*/  @!P0 BRA `(.L_x_49) ;  /* 0x0000000000148947 */ /* 0x002fec0003800000 */
[----:B------:R-:W-:Y:S02]  /*08d0*/  IMAD.MOV.U32 R3, RZ, RZ, R17 ;  /* 0x000000ffff037224 */ /* 0x000fe400078e0011 */
[----:B------:R-:W-:Y:S01]  /*08e0*/  FADD R0, -R6, -RZ ;  /* 0x800000ff06007221 */ /* 0x000fe20000000100 */
[----:B------:R-:W-:-:S07]  /*08f0*/  MOV R2, 0x910 ;  /* 0x0000091000027802 */ /* 0x000fce0000000f00 */
[----:B------:R-:W-:Y:S05]  /*0900*/  CALL.REL.NOINC `($__internal_1_$__cuda_sm3x_div_rn_noftz_f32_slowpath) ;  /* 0x0000000000847944 */ /* 0x000fea0003c00000 */
[----:B------:R-:W-:-:S07]  /*0910*/  MOV R11, R0 ;  /* 0x00000000000b7202 */ /* 0x000fce0000000f00 */
.L_x_49:
[----:B------:R-:W-:Y:S05]  /*0920*/  BSYNC.RECONVERGENT B0 ;  /* 0x0000000000007941 */ /* 0x000fea0003800200 */
.L_x_48:
[----:B------:R-:W0:Y:S01]  /*0930*/  LDCU UR4, c[0x0][0x39c] ;  /* 0x00007380ff0477ac */ /* 0x000e220008000800 */
[----:B------:R-:W1:Y:S08]  /*0940*/  F2F.F64.F32 R24, R7 ;  /* 0x0000000700187310 */ /* 0x000e700000201800 */
[----:B------:R-:W2:Y:S01]  /*0950*/  F2F.F64.F32 R20, R18 ;  /* 0x0000001200147310 */ /* 0x000ea20000201800 */
[----:B-1----:R-:W-:-:S07]  /*0960*/  DMUL R24, R24, 0.5 ;  /* 0x3fe0000018187828 */ /* 0x002fce0000000000 */
[----:B------:R1:W3:Y:S01]  /*0970*/  F2F.F64.F32 R22, R11 ;  /* 0x0000000b00167310 */ /* 0x0002e20000201800 */
[----:B0-----:R-:W-:Y:S01]  /*0980*/  FFMA R0, R8, UR4, R4 ;  /* 0x0000000408007c23 */ /* 0x001fe20008000004 */
[----:B------:R-:W-:Y:S01]  /*0990*/  FFMA R19, R9, UR4, R5 ;  /* 0x0000000409137c23 */ /* 0x000fe20008000005 */
[----:B------:R-:W-:Y:S01]  /*09a0*/  FFMA R28, R10, UR4, R6 ;  /* 0x000000040a1c7c23 */ /* 0x000fe20008000006 */
[----:B------:R-:W-:Y:S01]  /*09b0*/  FFMA R10, R11, UR4, R10 ;  /* 0x000000040b0a7c23 */ /* 0x000fe2000800000a */
[----:B------:R-:W-:Y:S01]  /*09c0*/  FFMA R8, R7, UR4, R8 ;  /* 0x0000000407087c23 */ /* 0x000fe20008000008 */
[----:B------:R-:W-:Y:S01]  /*09d0*/  MOV R7, 0x3f800000 ;  /* 0x3f80000000077802 */ /* 0x000fe20000000f00 */
[----:B--2---:R-:W-:Y:S01]  /*09e0*/  DMUL R20, R20, 0.5 ;  /* 0x3fe0000014147828 */ /* 0x004fe20000000000 */
[----:B------:R-:W0:Y:S01]  /*09f0*/  F2F.F64.F32 R2, UR4 ;  /* 0x0000000400027d10 */ /* 0x000e220008201800 */
[----:B-1----:R-:W-:Y:S02]  /*0a00*/  HFMA2 R11, -RZ, RZ, 0, 0 ;  /* 0x00000000ff0b7431 */ /* 0x002fe400000001ff */
[----:B------:R-:W-:Y:S01]  /*0a10*/  FFMA R9, R18, UR4, R9 ;  /* 0x0000000412097c23 */ /* 0x000fe20008000009 */
[----:B---3--:R-:W-:-:S04]  /*0a20*/  DMUL R22, R22, 0.5 ;  /* 0x3fe0000016167828 */ /* 0x008fc80000000000 */
[----:B------:R-:W1:Y:S01]  /*0a30*/  F2F.F64.F32 R16, R0 ;  /* 0x0000000000107310 */ /* 0x000e620000201800 */
[----:B0-----:R-:W-:-:S07]  /*0a40*/  DMUL R4, R24, R2 ;  /* 0x0000000218047228 */ /* 0x001fce0000000000 */
[----:B------:R-:W0:Y:S01]  /*0a50*/  F2F.F64.F32 R24, R19 ;  /* 0x0000001300187310 */ /* 0x000e220000201800 */
[C---:B------:R-:W-:Y:S02]  /*0a60*/  DMUL R20, R2.reuse, R20 ;  /* 0x0000001402147228 */ /* 0x040fe40000000000 */
[C---:B------:R-:W-:Y:S02]  /*0a70*/  DMUL R22, R2.reuse, R22 ;  /* 0x0000001602167228 */ /* 0x040fe40000000000 */
[----:B-1----:R-:W-:-:S03]  /*0a80*/  DFMA R26, R2, R4, R16 ;  /* 0x00000004021a722b */ /* 0x002fc60000000010 */
[----:B------:R-:W1:Y:S01]  /*0a90*/  F2F.F64.F32 R16, R28 ;  /* 0x0000001c00107310 */ /* 0x000e620000201800 */
[----:B0-----:R-:W-:-:S07]  /*0aa0*/  DFMA R20, R2, R20, R24 ;  /* 0x000000140214722b */ /* 0x001fce0000000018 */
[----:B------:R-:W-:Y:S01]  /*0ab0*/  F2F.F32.F64 R4, R26 ;  /* 0x0000001a00047310 */ /* 0x000fe20000301000 */
[----:B-1----:R-:W-:-:S07]  /*0ac0*/  DFMA R16, R2, R22, R16 ;  /* 0x000000160210722b */ /* 0x002fce0000000010 */
[----:B------:R-:W-:Y:S08]  /*0ad0*/  F2F.F32.F64 R5, R20 ;  /* 0x0000001400057310 */ /* 0x000ff00000301000 */
[----:B------:R-:W0:Y:S02]  /*0ae0*/  F2F.F32.F64 R6, R16 ;  /* 0x0000001000067310 */ /* 0x000e240000301000 */
[----:B0-----:R-:W-:Y:S04]  /*0af0*/  STG.E.128 desc[UR6][R14.64], R4 ;  /* 0x000000040e007986 */ /* 0x001fe8000c101d06 */
[----:B------:R-:W-:Y:S01]  /*0b00*/  STG.E.128 desc[UR6][R12.64], R8 ;  /* 0x000000080c007986 */ /* 0x000fe2000c101d06 */
[----:B------:R-:W-:Y:S05]  /*0b10*/  EXIT ;  /* 0x000000000000794d */ /* 0x000fea0003800000 */
        .weak           $__internal_1_$__cuda_sm3x_div_rn_noftz_f32_slowpath
        .type           $__internal_1_$__cuda_sm3x_div_rn_noftz_f32_slowpath,@function
        .size           $__internal_1_$__cuda_sm3x_div_rn_noftz_f32_slowpath,(.L_x_81 - $__internal_1_$__cuda_sm3x_div_rn_noftz_f32_slowpath)
$__internal_1_$__cuda_sm3x_div_rn_noftz_f32_slowpath:
[----:B------:R-:W-:Y:S01]  /*0b20*/  SHF.R.U32.HI R11, RZ, 0x17, R3 ;  /* 0x00000017ff0b7819 */ /* 0x000fe20000011603 */
[----:B------:R-:W-:Y:S01]  /*0b30*/  BSSY.RECONVERGENT B1, `(.L_x_50) ;  /* 0x0000062000017945 */ /* 0x000fe20003800200 */
[----:B------:R-:W-:Y:S02]  /*0b40*/  SHF.R.U32.HI R19, RZ, 0x17, R0 ;  /* 0x00000017ff137819 */ /* 0x000fe40000011600 */
[----:B------:R-:W-:Y:S02]  /*0b50*/  LOP3.LUT R11, R11, 0xff, RZ, 0xc0, !PT ;  /* 0x000000ff0b0b7812 */ /* 0x000fe400078ec0ff */
[----:B------:R-:W-:-:S03]  /*0b60*/  LOP3.LUT R19, R19, 0xff, RZ, 0xc0, !PT ;  /* 0x000000ff13137812 */ /* 0x000fc600078ec0ff */
[----:B------:R-:W-:Y:S01]  /*0b70*/  VIADD R21, R11, 0xffffffff ;  /* 0xffffffff0b157836 */ /* 0x000fe20000000000 */
[----:B------:R-:W-:-:S04]  /*0b80*/  IADD3 R20, PT, PT, R19, -0x1, RZ ;  /* 0xffffffff13147810 */ /* 0x000fc80007ffe0ff */
        /* <DEDUP_REMOVED lines=23> */
[----:B------:R-:W-:Y:S02]  /*0d00*/  @!P0 IMAD.MOV.U32 R16, RZ, RZ, -0x40 ;  /* 0xffffffc0ff108424 */ /* 0x000fe400078e00ff */
[----:B------:R-:W-:Y:S01]  /*0d10*/  @!P0 FFMA R0, R0, 1.84467440737095516160e+19, RZ ;  /* 0x5f80000000008823 */ /* 0x000fe200000000ff */
[----:B------:R-:W-:Y:S02]  /*0d20*/  @!P1 FFMA R3, R3, 1.84467440737095516160e+19, RZ ;  /* 0x5f80000003039823 */ /* 0x000fe400000000ff */
[----:B------:R-:W-:-:S07]  /*0d30*/  @!P1 IADD3 R16, PT, PT, R16, 0x40, RZ ;  /* 0x0000004010109810 */ /* 0x000fce0007ffe0ff */
.L_x_51:
[----:B------:R-:W-:Y:S01]  /*0d40*/  LEA R20, R11, 0xc0800000, 0x17 ;  /* 0xc08000000b147811 */ /* 0x000fe200078eb8ff */
[----:B------:R-:W-:Y:S01]  /*0d50*/  BSSY.RECONVERGENT B2, `(.L_x_56) ;  /* 0x0000036000027945 */ /* 0x000fe20003800200 */
[----:B------:R-:W-:Y:S02]  /*0d60*/  IADD3 R19, PT, PT, R19, -0x7f, RZ ;  /* 0xffffff8113137810 */ /* 0x000fe40007ffe0ff */
[----:B------:R-:W-:-:S03]  /*0d70*/  IADD3 R22, PT, PT, -R20, R3, RZ ;  /* 0x0000000314167210 */ /* 0x000fc60007ffe1ff */
[C---:B------:R-:W-:Y:S01]  /*0d80*/  IMAD R0, R19.reuse, -0x800000, R0 ;  /* 0xff80000013007824 */ /* 0x040fe200078e0200 */
[----:B------:R-:W0:Y:S01]  /*0d90*/  MUFU.RCP R20, R22 ;  /* 0x0000001600147308 */ /* 0x000e220000001000 */
[----:B------:R-:W-:Y:S01]  /*0da0*/  FADD.FTZ R21, -R22, -RZ ;  /* 0x800000ff16157221 */ /* 0x000fe20000010100 */
[----:B------:R-:W-:-:S05]  /*0db0*/  IADD3 R19, PT, PT, R19, 0x7f, -R11 ;  /* 0x0000007f13137810 */ /* 0x000fca0007ffe80b */
[----:B------:R-:W-:Y:S02]  /*0dc0*/  IMAD.IADD R19, R19, 0x1, R16 ;  /* 0x0000000113137824 */ /* 0x000fe400078e0210 */
        /* <DEDUP_REMOVED lines=20> */
[-CC-:B------:R-:W-:Y:S01]  /*0f10*/  FFMA.RZ R16, R3, R21.reuse, R20.reuse ;  /* 0x0000001503107223 */ /* 0x180fe2000000c014 */
[C---:B------:R-:W-:Y:S02]  /*0f20*/  ISETP.NE.AND P2, PT, R11.reuse, RZ, PT ;  /* 0x000000ff0b00720c */ /* 0x040fe40003f45270 */
[----:B------:R-:W-:Y:S02]  /*0f30*/  ISETP.NE.AND P1, PT, R11, RZ, PT ;  /* 0x000000ff0b00720c */ /* 0x000fe40003f25270 */
[----:B------:R-:W-:Y:S01]  /*0f40*/  LOP3.LUT R19, R16, 0x7fffff, RZ, 0xc0, !PT ;  /* 0x007fffff10137812 */ /* 0x000fe200078ec0ff */
[CCC-:B------:R-:W-:Y:S01]  /*0f50*/  FFMA.RP R16, R3.reuse, R21.reuse, R20.reuse ;  /* 0x0000001503107223 */ /* 0x1c0fe20000008014 */
[----:B------:R-:W-:Y:S01]  /*0f60*/  FFMA.RM R3, R3, R21, R20 ;  /* 0x0000001503037223 */ /* 0x000fe20000004014 */
[----:B------:R-:W-:Y:S01]  /*0f70*/  IADD3 R20, PT, PT, R11, 0x20, RZ ;  /* 0x000000200b147810 */ /* 0x000fe20007ffe0ff */
[----:B------:R-:W-:Y:S01]  /*0f80*/  IMAD.MOV R11, RZ, RZ, -R11 ;  /* 0x000000ffff0b7224 */ /* 0x000fe200078e0a0b */
[----:B------:R-:W-:-:S02]  /*0f90*/  LOP3.LUT R19, R19, 0x800000, RZ, 0xfc, !PT ;  /* 0x0080000013137812 */ /* 0x000fc400078efcff */
[----:B------:R-:W-:Y:S02]  /*0fa0*/  FSETP.NEU.FTZ.AND P0, PT, R16, R3, PT ;  /* 0x000000031000720b */ /* 0x000fe40003f1d000 */
[----:B------:R-:W-:Y:S02]  /*0fb0*/  SHF.L.U32 R20, R19, R20, RZ ;  /* 0x0000001413147219 */ /* 0x000fe400000006ff */
[----:B------:R-:W-:Y:S02]  /*0fc0*/  SEL R16, R11, RZ, P2 ;  /* 0x000000ff0b107207 */ /* 0x000fe40001000000 */
[----:B------:R-:W-:Y:S02]  /*0fd0*/  ISETP.NE.AND P1, PT, R20, RZ, P1 ;  /* 0x000000ff1400720c */ /* 0x000fe40000f25270 */
[----:B------:R-:W-:Y:S02]  /*0fe0*/  SHF.R.U32.HI R16, RZ, R16, R19 ;  /* 0x00000010ff107219 */ /* 0x000fe40000011613 */
[----:B------:R-:W-:-:S02]  /*0ff0*/  PLOP3.LUT P0, PT, P0, P1, PT, 0xf8, 0x8f ;  /* 0x00000000008f781c */ /* 0x000fc40000703f70 */
[----:B------:R-:W-:Y:S02]  /*1000*/  SHF.R.U32.HI R20, RZ, 0x1, R16 ;  /* 0x00000001ff147819 */ /* 0x000fe40000011610 */
[----:B------:R-:W-:-:S04]  /*1010*/  SEL R3, RZ, 0x1, !P0 ;  /* 0x00000001ff037807 */ /* 0x000fc80004000000 */
[----:B------:R-:W-:-:S04]  /*1020*/  LOP3.LUT R3, R3, 0x1, R20, 0xf8, !PT ;  /* 0x0000000103037812 */ /* 0x000fc800078ef814 */
[----:B------:R-:W-:-:S04]  /*1030*/  LOP3.LUT R3, R3, R16, RZ, 0xc0, !PT ;  /* 0x0000001003037212 */ /* 0x000fc800078ec0ff */
[----:B------:R-:W-:-:S04]  /*1040*/  IADD3 R3, PT, PT, R20, R3, RZ ;  /* 0x0000000314037210 */ /* 0x000fc80007ffe0ff */
[----:B------:R-:W-:Y:S01]  /*1050*/  LOP3.LUT R0, R3, R0, RZ, 0xfc, !PT ;  /* 0x0000000003007212 */ /* 0x000fe200078efcff */
[----:B------:R-:W-:Y:S06]  /*1060*/  BRA `(.L_x_59) ;  /* 0x0000000000107947 */ /* 0x000fec0003800000 */
.L_x_58:
[----:B------:R-:W-:-:S04]  /*1070*/  LOP3.LUT R0, R0, 0x80000000, RZ, 0xc0, !PT ;  /* 0x8000000000007812 */ /* 0x000fc800078ec0ff */
[----:B------:R-:W-:Y:S01]  /*1080*/  LOP3.LUT R0, R0, 0x7f800000, RZ, 0xfc, !PT ;  /* 0x7f80000000007812 */ /* 0x000fe200078efcff */
[----:B------:R-:W-:Y:S06]  /*1090*/  BRA `(.L_x_59) ;  /* 0x0000000000047947 */ /* 0x000fec0003800000 */
.L_x_57:
[----:B------:R-:W-:-:S07]  /*10a0*/  LEA R0, R19, R0, 0x17 ;  /* 0x0000000013007211 */ /* 0x000fce00078eb8ff */
.L_x_59:
[----:B------:R-:W-:Y:S05]  /*10b0*/  BSYNC.RECONVERGENT B2 ;  /* 0x0000000000027941 */ /* 0x000fea0003800200 */
.L_x_56:
[----:B------:R-:W-:Y:S05]  /*10c0*/  BRA `(.L_x_60) ;  /* 0x0000000000207947 */ /* 0x000fea0003800000 */
.L_x_55:
[----:B------:R-:W-:-:S04]  /*10d0*/  LOP3.LUT R0, R3, 0x80000000, R0, 0x48, !PT ;  /* 0x8000000003007812 */ /* 0x000fc800078e4800 */
[----:B------:R-:W-:Y:S01]  /*10e0*/  LOP3.LUT R0, R0, 0x7f800000, RZ, 0xfc, !PT ;  /* 0x7f80000000007812 */ /* 0x000fe200078efcff */
[----:B------:R-:W-:Y:S06]  /*10f0*/  BRA `(.L_x_60) ;  /* 0x0000000000147947 */ /* 0x000fec0003800000 */
.L_x_54:
[----:B------:R-:W-:Y:S01]  /*1100*/  LOP3.LUT R0, R3, 0x80000000, R0, 0x48, !PT ;  /* 0x8000000003007812 */ /* 0x000fe200078e4800 */
[----:B------:R-:W-:Y:S06]  /*1110*/  BRA `(.L_x_60) ;  /* 0x00000000000c7947 */ /* 0x000fec0003800000 */
.L_x_53:
[----:B------:R-:W0:Y:S01]  /*1120*/  MUFU.RSQ R0, -QNAN ;  /* 0xffc0000000007908 */ /* 0x000e220000001400 */
[----:B------:R-:W-:Y:S05]  /*1130*/  BRA `(.L_x_60) ;  /* 0x0000000000047947 */ /* 0x000fea0003800000 */
.L_x_52:
[----:B------:R-:W-:-:S07]  /*1140*/  FADD.FTZ R0, R0, R3 ;  /* 0x0000000300007221 */ /* 0x000fce0000010000 */
.L_x_60:
[----:B------:R-:W-:Y:S05]  /*1150*/  BSYNC.RECONVERGENT B1 ;  /* 0x0000000000017941 */ /* 0x000fea0003800200 */
.L_x_50:
[----:B------:R-:W-:-:S04]  /*1160*/  HFMA2 R3, -RZ, RZ, 0, 0 ;  /* 0x00000000ff037431 */ /* 0x000fc800000001ff */
[----:B0-----:R-:W-:Y:S05]  /*1170*/  RET.REL.NODEC R2 `(_Z6kernelP6float4S0_jjjfb) ;  /* 0xffffffec02a07950 */ /* 0x001fea0003c3ffff */
.L_x_61:
        /* <DEDUP_REMOVED lines=16> */
.L_x_81:


//--------------------- .text._Z12setup_kernelP6float4S0_jjjf --------------------------
	.section	.text._Z12setup_kernelP6float4S0_jjjf,"ax",@progbits
	.align	128
        .global         _Z12setup_kernelP6float4S0_jjjf
        .type           _Z12setup_kernelP6float4S0_jjjf,@function
        .size           _Z12setup_kernelP6float4S0_jjjf,(.L_x_82 - _Z12setup_kernelP6float4S0_jjjf)
        .other          _Z12setup_kernelP6float4S0_jjjf,@"STO_CUDA_ENTRY STV_DEFAULT"
_Z12setup_kernelP6float4S0_jjjf:
.text._Z12setup_kernelP6float4S0_jjjf:
        /* <DEDUP_REMOVED lines=26> */
[----:B------:R-:W-:Y:S05]  /*01a0*/  CALL.REL.NOINC `($__internal_2_$__cuda_sm3x_div_rn_noftz_f32_slowpath) ;  /* 0x0000000000e07944 */ /* 0x000fea0003c00000 */
[----:B------:R-:W-:-:S07]  /*01b0*/  IMAD.MOV.U32 R6, RZ, RZ, R0 ;  /* 0x000000ffff067224 */ /* 0x000fce00078e0000 */
.L_x_63:
[----:B------:R-:W-:Y:S05]  /*01c0*/  BSYNC.RECONVERGENT B0 ;  /* 0x0000000000007941 */ /* 0x000fea0003800200 */
.L_x_62:
        /* <DEDUP_REMOVED lines=13> */
[----:B------:R-:W-:Y:S05]  /*02a0*/  CALL.REL.NOINC `($__internal_2_$__cuda_sm3x_div_rn_noftz_f32_slowpath) ;  /* 0x0000000000a07944 */ /* 0x000fea0003c00000 */
[----:B------:R-:W-:-:S07]  /*02b0*/  IMAD.MOV.U32 R7, RZ, RZ, R0 ;  /* 0x000000ffff077224 */ /* 0x000fce00078e0000 */
.L_x_65:
[----:B------:R-:W-:Y:S05]  /*02c0*/  BSYNC.RECONVERGENT B0 ;  /* 0x0000000000007941 */ /* 0x000fea0003800200 */
.L_x_64:
[----:B------:R-:W0:Y:S01]  /*02d0*/  LDCU UR4, c[0x0][0x398] ;  /* 0x00007300ff0477ac */ /* 0x000e220008000800 */
[----:B------:R-:W-:Y:S01]  /*02e0*/  I2FP.F32.U32 R0, R4 ;  /* 0x0000000400007245 */ /* 0x000fe20000201000 */
[----:B------:R-:W-:Y:S01]  /*02f0*/  IMAD.MOV.U32 R11, RZ, RZ, 0x40000000 ;  /* 0x40000000ff0b7424 */ /* 0x000fe200078e00ff */
[----:B------:R-:W-:Y:S03]  /*0300*/  BSSY.RECONVERGENT B0, `(.L_x_66) ;  /* 0x0000010000007945 */ /* 0x000fe60003800200 */
[-C--:B------:R-:W-:Y:S01]  /*0310*/  FFMA R6, R6, R11.reuse, -1 ;  /* 0xbf80000006067423 */ /* 0x080fe2000000000b */
[----:B------:R-:W-:Y:S01]  /*0320*/  FFMA R7, R7, R11, -1 ;  /* 0xbf80000007077423 */ /* 0x000fe2000000000b */
[----:B0-----:R-:W-:Y:S01]  /*0330*/  I2FP.F32.U32 R3, UR4 ;  /* 0x0000000400037c45 */ /* 0x001fe20008201000 */
[----:B------:R-:W0:Y:S03]  /*0340*/  LDCU.64 UR4, c[0x0][0x358] ;  /* 0x00006b00ff0477ac */ /* 0x000e260008000a00 */
        /* <DEDUP_REMOVED lines=8> */
[----:B------:R-:W-:-:S07]  /*03d0*/  MOV R8, 0x3f0 ;  /* 0x000003f000087802 */ /* 0x000fce0000000f00 */
[----:B------:R-:W-:Y:S05]  /*03e0*/  CALL.REL.NOINC `($__internal_2_$__cuda_sm3x_div_rn_noftz_f32_slowpath) ;  /* 0x0000000000507944 */ /* 0x000fea0003c00000 */
[----:B------:R-:W-:-:S07]  /*03f0*/  MOV R12, R0 ;  /* 0x00000000000c7202 */ /* 0x000fce0000000f00 */
.L_x_67:
[----:B------:R-:W-:Y:S05]  /*0400*/  BSYNC.RECONVERGENT B0 ;  /* 0x0000000000007941 */ /* 0x000fea0003800200 */
.L_x_66:
[----:B------:R-:W0:Y:S01]  /*0410*/  LDCU UR6, c[0x0][0x398] ;  /* 0x00007300ff0677ac */ /* 0x000e220008000800 */
[----:B------:R-:W1:Y:S01]  /*0420*/  LDC.64 R10, c[0x0][0x380] ;  /* 0x0000e000ff0a7b82 */ /* 0x000e620000000a00 */
[----:B------:R-:W-:Y:S01]  /*0430*/  IMAD.MOV.U32 R3, RZ, RZ, 0x40000000 ;  /* 0x40000000ff037424 */ /* 0x000fe200078e00ff */
[----:B------:R-:W2:Y:S01]  /*0440*/  LDCU UR7, c[0x0][0x390] ;  /* 0x00007200ff0777ac */ /* 0x000ea20008000800 */
[----:B------:R-:W-:Y:S02]  /*0450*/  IMAD.MOV.U32 R13, RZ, RZ, 0x40800000 ;  /* 0x40800000ff0d7424 */ /* 0x000fe400078e00ff */
[----:B------:R-:W-:-:S03]  /*0460*/  FFMA R12, R12, R3, -1 ;  /* 0xbf8000000c0c7423 */ /* 0x000fc60000000003 */
[----:B------:R-:W3:Y:S01]  /*0470*/  LDC.64 R8, c[0x0][0x388] ;  /* 0x0000e200ff087b82 */ /* 0x000ee20000000a00 */
[----:B0-----:R-:W-:-:S04]  /*0480*/  IMAD R5, R2, UR6, R5 ;  /* 0x0000000602057c24 */ /* 0x001fc8000f8e0205 */
[----:B--2---:R-:W-:Y:S02]  /*0490*/  IMAD R3, R5, UR7, R4 ;  /* 0x0000000705037c24 */ /* 0x004fe4000f8e0204 */
[-C--:B------:R-:W-:Y:S01]  /*04a0*/  FFMA R4, R6, R13.reuse, 1 ;  /* 0x3f80000006047423 */ /* 0x080fe2000000000d */
[-C--:B------:R-:W-:Y:S01]  /*04b0*/  FFMA R5, R7, R13.reuse, 1 ;  /* 0x3f80000007057423 */ /* 0x080fe2000000000d */
[----:B------:R-:W-:Y:S01]  /*04c0*/  FFMA R6, R12, R13, 1 ;  /* 0x3f8000000c067423 */ /* 0x000fe2000000000d */
[----:B------:R-:W-:Y:S02]  /*04d0*/  IMAD.MOV.U32 R7, RZ, RZ, 0x3f800000 ;  /* 0x3f800000ff077424 */ /* 0x000fe400078e00ff */
[----:B-1----:R-:W-:-:S04]  /*04e0*/  IMAD.WIDE.U32 R10, R3, 0x10, R10 ;  /* 0x00000010030a7825 */ /* 0x002fc800078e000a */
[----:B---3--:R-:W-:Y:S01]  /*04f0*/  IMAD.WIDE.U32 R8, R3, 0x10, R8 ;  /* 0x0000001003087825 */ /* 0x008fe200078e0008 */
[----:B------:R-:W-:Y:S04]  /*0500*/  STG.E.128 desc[UR4][R10.64], R4 ;  /* 0x000000040a007986 */ /* 0x000fe8000c101d04 */
[----:B------:R-:W-:Y:S01]  /*0510*/  STG.E.128 desc[UR4][R8.64], RZ ;  /* 0x000000ff08007986 */ /* 0x000fe2000c101d04 */
[----:B------:R-:W-:Y:S05]  /*0520*/  EXIT ;  /* 0x000000000000794d */ /* 0x000fea0003800000 */
        .weak           $__internal_2_$__cuda_sm3x_div_rn_noftz_f32_slowpath
        .type           $__internal_2_$__cuda_sm3x_div_rn_noftz_f32_slowpath,@function
        .size           $__internal_2_$__cuda_sm3x_div_rn_noftz_f32_slowpath,(.L_x_82 - $__internal_2_$__cuda_sm3x_div_rn_noftz_f32_slowpath)
$__internal_2_$__cuda_sm3x_div_rn_noftz_f32_slowpath:
[----:B------:R-:W-:Y:S01]  /*0530*/  SHF.R.U32.HI R10, RZ, 0x17, R3 ;  /* 0x00000017ff0a7819 */ /* 0x000fe20000011603 */
[----:B------:R-:W-:Y:S01]  /*0540*/  BSSY.RECONVERGENT B1, `(.L_x_68) ;  /* 0x0000062000017945 */ /* 0x000fe20003800200 */
[----:B------:R-:W-:Y:S02]  /*0550*/  SHF.R.U32.HI R9, RZ, 0x17, R0 ;  /* 0x00000017ff097819 */ /* 0x000fe40000011600 */
[----:B------:R-:W-:Y:S02]  /*0560*/  LOP3.LUT R10, R10, 0xff, RZ, 0xc0, !PT ;  /* 0x000000ff0a0a7812 */ /* 0x000fe400078ec0ff */
[----:B------:R-:W-:Y:S02]  /*0570*/  LOP3.LUT R14, R9, 0xff, RZ, 0xc0, !PT ;  /* 0x000000ff090e7812 */ /* 0x000fe400078ec0ff */
[----:B------:R-:W-:-:S03]  /*0580*/  IADD3 R12, PT, PT, R10, -0x1, RZ ;  /* 0xffffffff0a0c7810 */ /* 0x000fc60007ffe0ff */
[----:B------:R-:W-:Y:S01]  /*0590*/  VIADD R11, R14, 0xffffffff ;  /* 0xffffffff0e0b7836 */ /* 0x000fe20000000000 */
[----:B------:R-:W-:-:S04]  /*05a0*/  ISETP.GT.U32.AND P0, PT, R12, 0xfd, PT ;  /* 0x000000fd0c00780c */ /* 0x000fc80003f04070 */
[----:B------:R-:W-:-:S13]  /*05b0*/  ISETP.GT.U32.OR P0, PT, R11, 0xfd, P0 ;  /* 0x000000fd0b00780c */ /* 0x000fda0000704470 */
[----:B------:R-:W-:Y:S01]  /*05c0*/  @!P0 IMAD.MOV.U32 R9, RZ, RZ, RZ ;  /* 0x000000ffff098224 */ /* 0x000fe200078e00ff */
        /* <DEDUP_REMOVED lines=19> */
[----:B------:R-:W-:Y:S01]  /*0700*/  @P0 IMAD.MOV.U32 R9, RZ, RZ, RZ ;  /* 0x000000ffff090224 */ /* 0x000fe200078e00ff */
[----:B------:R-:W-:Y:S01]  /*0710*/  @!P0 MOV R9, 0xffffffc0 ;  /* 0xffffffc000098802 */ /* 0x000fe20000000f00 */
[----:B------:R-:W-:Y:S01]  /*0720*/  @!P0 FFMA R0, R0, 1.84467440737095516160e+19, RZ ;  /* 0x5f80000000008823 */ /* 0x000fe200000000ff */
[----:B------:R-:W-:-:S03]  /*0730*/  @!P1 FFMA R3, R3, 1.84467440737095516160e+19, RZ ;  /* 0x5f80000003039823 */ /* 0x000fc600000000ff */
[----:B------:R-:W-:-:S07]  /*0740*/  @!P1 VIADD R9, R9, 0x40 ;  /* 0x0000004009099836 */ /* 0x000fce0000000000 */
.L_x_69:
[----:B------:R-:W-:Y:S01]  /*0750*/  LEA R12, R10, 0xc0800000, 0x17 ;  /* 0xc08000000a0c7811 */ /* 0x000fe200078eb8ff */
[----:B------:R-:W-:Y:S04]  /*0760*/  BSSY.RECONVERGENT B2, `(.L_x_74) ;  /* 0x0000036000027945 */ /* 0x000fe80003800200 */
[----:B------:R-:W-:Y:S02]  /*0770*/  IMAD.IADD R12, R3, 0x1, -R12 ;  /* 0x00000001030c7824 */ /* 0x000fe400078e0a0c */
[----:B------:R-:W-:Y:S02]  /*0780*/  VIADD R3, R14, 0xffffff81 ;  /* 0xffffff810e037836 */ /* 0x000fe40000000000 */
[----:B------:R-:W0:Y:S01]  /*0790*/  MUFU.RCP R11, R12 ;  /* 0x0000000c000b7308 */ /* 0x000e220000001000 */
[----:B------:R-:W-:Y:S01]  /*07a0*/  FADD.FTZ R13, -R12, -RZ ;  /* 0x800000ff0c0d7221 */ /* 0x000fe20000010100 */
[C---:B------:R-:W-:Y:S01]  /*07b0*/  IMAD R0, R3.reuse, -0x800000, R0 ;  /* 0xff80000003007824 */ /* 0x040fe200078e0200 */
        /* <DEDUP_REMOVED lines=10> */
[----:B------:R-:W-:-:S05]  /*0860*/  LOP3.LUT R3, R3, 0xff, RZ, 0xc0, !PT ;  /* 0x000000ff03037812 */ /* 0x000fca00078ec0ff */
[----:B------:R-:W-:-:S04]  /*0870*/  IMAD.IADD R13, R3, 0x1, R10 ;  /* 0x00000001030d7824 */ /* 0x000fc800078e020a */
[----:B------:R-:W-:-:S05]  /*0880*/  VIADD R3, R13, 0xffffffff ;  /* 0xffffffff0d037836 */ /* 0x000fca0000000000 */
        /* <DEDUP_REMOVED lines=10> */
[C---:B------:R-:W-:Y:S01]  /*0930*/  IADD3 R12, PT, PT, R13.reuse, 0x20, RZ ;  /* 0x000000200d0c7810 */ /* 0x040fe20007ffe0ff */
[CCC-:B------:R-:W-:Y:S01]  /*0940*/  FFMA.RM R10, R16.reuse, R14.reuse, R11.reuse ;  /* 0x0000000e100a7223 */ /* 0x1c0fe2000000400b */
[----:B------:R-:W-:Y:S02]  /*0950*/  ISETP.NE.AND P2, PT, R13, RZ, PT ;  /* 0x000000ff0d00720c */ /* 0x000fe40003f45270 */
[----:B------:R-:W-:Y:S01]  /*0960*/  LOP3.LUT R9, R3, 0x7fffff, RZ, 0xc0, !PT ;  /* 0x007fffff03097812 */ /* 0x000fe200078ec0ff */
[----:B------:R-:W-:Y:S01]  /*0970*/  FFMA.RP R3, R16, R14, R11 ;  /* 0x0000000e10037223 */ /* 0x000fe2000000800b */
[----:B------:R-:W-:Y:S01]  /*0980*/  IMAD.MOV R11, RZ, RZ, -R13 ;  /* 0x000000ffff0b7224 */ /* 0x000fe200078e0a0d */
[----:B------:R-:W-:Y:S02]  /*0990*/  ISETP.NE.AND P1, PT, R13, RZ, PT ;  /* 0x000000ff0d00720c */ /* 0x000fe40003f25270 */
        /* <DEDUP_REMOVED lines=10> */
[----:B------:R-:W-:-:S05]  /*0a40*/  LOP3.LUT R3, R3, R10, RZ, 0xc0, !PT ;  /* 0x0000000a03037212 */ /* 0x000fca00078ec0ff */
[----:B------:R-:W-:-:S05]  /*0a50*/  IMAD.IADD R3, R12, 0x1, R3 ;  /* 0x000000010c037824 */ /* 0x000fca00078e0203 */
[----:B------:R-:W-:Y:S01]  /*0a60*/  LOP3.LUT R0, R3, R0, RZ, 0xfc, !PT ;  /* 0x0000000003007212 */ /* 0x000fe200078efcff */
[----:B------:R-:W-:Y:S06]  /*0a70*/  BRA `(.L_x_77) ;  /* 0x0000000000107947 */ /* 0x000fec0003800000 */
.L_x_76:
[----:B------:R-:W-:-:S04]  /*0a80*/  LOP3.LUT R0, R0, 0x80000000, RZ, 0xc0, !PT ;  /* 0x8000000000007812 */ /* 0x000fc800078ec0ff */
[----:B------:R-:W-:Y:S01]  /*0a90*/  LOP3.LUT R0, R0, 0x7f800000, RZ, 0xfc, !PT ;  /* 0x7f80000000007812 */ /* 0x000fe200078efcff */
[----:B------:R-:W-:Y:S06]  /*0aa0*/  BRA `(.L_x_77) ;  /* 0x0000000000047947 */ /* 0x000fec0003800000 */
.L_x_75:
[----:B------:R-:W-:-:S07]  /*0ab0*/  LEA R0, R10, R0, 0x17 ;  /* 0x000000000a007211 */ /* 0x000fce00078eb8ff */
.L_x_77:
[----:B------:R-:W-:Y:S05]  /*0ac0*/  BSYNC.RECONVERGENT B2 ;  /* 0x0000000000027941 */ /* 0x000fea0003800200 */
.L_x_74:
[----:B------:R-:W-:Y:S05]  /*0ad0*/  BRA `(.L_x_78) ;  /* 0x0000000000207947 */ /* 0x000fea0003800000 */
.L_x_73:
[----:B------:R-:W-:-:S04]  /*0ae0*/  LOP3.LUT R0, R3, 0x80000000, R0, 0x48, !PT ;  /* 0x8000000003007812 */ /* 0x000fc800078e4800 */
[----:B------:R-:W-:Y:S01]  /*0af0*/  LOP3.LUT R0, R0, 0x7f800000, RZ, 0xfc, !PT ;  /* 0x7f80000000007812 */ /* 0x000fe200078efcff */
[----:B------:R-:W-:Y:S06]  /*0b00*/  BRA `(.L_x_78) ;  /* 0x0000000000147947 */ /* 0x000fec0003800000 */
.L_x_72:
[----:B------:R-:W-:Y:S01]  /*0b10*/  LOP3.LUT R0, R3, 0x80000000, R0, 0x48, !PT ;  /* 0x8000000003007812 */ /* 0x000fe200078e4800 */
[----:B------:R-:W-:Y:S06]  /*0b20*/  BRA `(.L_x_78) ;  /* 0x00000000000c7947 */ /* 0x000fec0003800000 */
.L_x_71:
[----:B------:R-:W0:Y:S01]  /*0b30*/  MUFU.RSQ R0, -QNAN ;  /* 0xffc0000000007908 */ /* 0x000e220000001400 */
[----:B------:R-:W-:Y:S05]  /*0b40*/  BRA `(.L_x_78) ;  /* 0x0000000000047947 */ /* 0x000fea0003800000 */
.L_x_70:
[----:B------:R-:W-:-:S07]  /*0b50*/  FADD.FTZ R0, R0, R3 ;  /* 0x0000000300007221 */ /* 0x000fce0000010000 */
.L_x_78:
[----:B------:R-:W-:Y:S05]  /*0b60*/  BSYNC.RECONVERGENT B1 ;  /* 0x0000000000017941 */ /* 0x000fea0003800200 */
.L_x_68:
[----:B------:R-:W-:-:S04]  /*0b70*/  IMAD.MOV.U32 R9, RZ, RZ, 0x0 ;  /* 0x00000000ff097424 */ /* 0x000fc800078e00ff */
[----:B0-----:R-:W-:Y:S05]  /*0b80*/  RET.REL.NODEC R8 `(_Z12setup_kernelP6float4S0_jjjf) ;  /* 0xfffffff4081c7950 */ /* 0x001fea0003c3ffff */
.L_x_79:
        /* <DEDUP_REMOVED lines=15> */
.L_x_82:


//--------------------- .nv.shared.reserved.0     --------------------------
	.section	.nv.shared.reserved.0,"aw",@nobits
	.weak		__nv_reservedSMEM_offset_0_alias
	.size		__nv_reservedSMEM_offset_0_alias, 0, 64
	.other		__nv_reservedSMEM_offset_0_alias,@"STO_CUDA_RESERVED_SHARED STV_DEFAULT"
__nv_reservedSMEM_offset_0_alias:
	.zero		0
	.zero		64


//--------------------- .nv.constant0._Z9kernel_EMP6float4S0_jjjfb --------------------------
	.section	.nv.constant0._Z9kernel_EMP6float4S0_jjjfb,"a",@progbits
	.sectionflags	@""
	.align	4
.nv.constant0._Z9kernel_EMP6float4S0_jjjfb:
	.zero		929


//--------------------- .nv.constant0._Z6kernelP6float4S0_jjjfb --------------------------
	.section	.nv.constant0._Z6kernelP6float4S0_jjjfb,"a",@progbits
	.sectionflags	@""
	.align	4
.nv.constant0._Z6kernelP6float4S0_jjjfb:
	.zero		929


//--------------------- .nv.constant0._Z12setup_kernelP6float4S0_jjjf --------------------------
	.section	.nv.constant0._Z12setup_kernelP6float4S0_jjjf,"a",@progbits
	.sectionflags	@""
	.align	4
.nv.constant0._Z12setup_kernelP6float4S0_jjjf:
	.zero		928


//--------------------- SYMBOLS --------------------------

	.type		.nv.reservedSmem.offset0,@object
	.size		.nv.reservedSmem.offset0,0x4
